//
// Generated by NVIDIA NVVM Compiler
//
// Compiler Build ID: CL-36424714
// Cuda compilation tools, release 13.0, V13.0.88
// Based on NVVM 20.0.0
//

.version 9.0
.target sm_100
.address_size 64

	// .globl	_Z7RGB2LABP9pixel_RGBiiP9pixel_XYZ
.func  (.param .b64 func_retval0) __internal_accurate_pow
(
	.param .b64 __internal_accurate_pow_param_0,
	.param .b64 __internal_accurate_pow_param_1
)
;

.visible .entry _Z7RGB2LABP9pixel_RGBiiP9pixel_XYZ(
	.param .u64 .ptr .align 1 _Z7RGB2LABP9pixel_RGBiiP9pixel_XYZ_param_0,
	.param .u32 _Z7RGB2LABP9pixel_RGBiiP9pixel_XYZ_param_1,
	.param .u32 _Z7RGB2LABP9pixel_RGBiiP9pixel_XYZ_param_2,
	.param .u64 .ptr .align 1 _Z7RGB2LABP9pixel_RGBiiP9pixel_XYZ_param_3
)
{
	.reg .pred 	%p<33>;
	.reg .b16 	%rs<4>;
	.reg .b32 	%r<46>;
	.reg .b32 	%f<196>;
	.reg .b64 	%rd<9>;
	.reg .b64 	%fd<36>;

	ld.param.u64 	%rd1, [_Z7RGB2LABP9pixel_RGBiiP9pixel_XYZ_param_0];
	ld.param.u32 	%r2, [_Z7RGB2LABP9pixel_RGBiiP9pixel_XYZ_param_1];
	ld.param.u32 	%r3, [_Z7RGB2LABP9pixel_RGBiiP9pixel_XYZ_param_2];
	ld.param.u64 	%rd2, [_Z7RGB2LABP9pixel_RGBiiP9pixel_XYZ_param_3];
	mov.u32 	%r4, %ctaid.x;
	mov.u32 	%r5, %ntid.x;
	mov.u32 	%r6, %tid.x;
	mad.lo.s32 	%r7, %r4, %r5, %r6;
	mov.u32 	%r8, %ctaid.y;
	mov.u32 	%r9, %ntid.y;
	mov.u32 	%r10, %tid.y;
	mad.lo.s32 	%r11, %r8, %r9, %r10;
	mad.lo.s32 	%r1, %r2, %r11, %r7;
	mul.lo.s32 	%r12, %r3, %r2;
	setp.gt.u32 	%p1, %r1, %r12;
	@%p1 bra 	$L__BB0_26;
	cvta.to.global.u64 	%rd3, %rd1;
	mul.wide.u32 	%rd4, %r1, 3;
	add.s64 	%rd5, %rd3, %rd4;
	ld.global.u8 	%rs1, [%rd5];
	ld.global.u8 	%rs2, [%rd5+1];
	ld.global.u8 	%rs3, [%rd5+2];
	cvt.rn.f64.u16 	%fd13, %rs1;
	div.rn.f64 	%fd14, %fd13, 0d406FE00000000000;
	cvt.rn.f64.u16 	%fd15, %rs2;
	div.rn.f64 	%fd16, %fd15, 0d406FE00000000000;
	cvt.rn.f64.u16 	%fd17, %rs3;
	div.rn.f64 	%fd18, %fd17, 0d406FE00000000000;
	mul.f64 	%fd19, %fd16, 0d3FD6E2EB1C432CA5;
	fma.rn.f64 	%fd20, %fd14, 0d3FDA64C2F837B4A2, %fd19;
	fma.rn.f64 	%fd21, %fd18, 0d3FC71A9FBE76C8B4, %fd20;
	mul.f64 	%fd22, %fd16, 0d3FE6E2EB1C432CA5;
	fma.rn.f64 	%fd23, %fd14, 0d3FCB367A0F9096BC, %fd22;
	fma.rn.f64 	%fd1, %fd18, 0d3FB27BB2FEC56D5D, %fd23;
	mul.f64 	%fd24, %fd16, 0d3FBE83E425AEE632;
	fma.rn.f64 	%fd25, %fd14, 0d3F93C36113404EA5, %fd24;
	fma.rn.f64 	%fd26, %fd18, 0d3FEE6A7EF9DB22D1, %fd25;
	div.rn.f64 	%fd2, %fd21, 0d3FEE6A400FBA8827;
	div.rn.f64 	%fd3, %fd26, 0d3FF16C6AC215B9A6;
	setp.leu.f64 	%p2, %fd2, 0d3F82231832FCAC8E;
	@%p2 bra 	$L__BB0_8;
	cvt.rn.f32.f64 	%f1, %fd2;
	abs.f32 	%f2, %f1;
	setp.eq.f32 	%p3, %f1, 0f3F800000;
	mov.f32 	%f193, 0f3F800000;
	@%p3 bra 	$L__BB0_7;
	setp.num.f32 	%p4, %f2, %f2;
	@%p4 bra 	$L__BB0_5;
	mov.f32 	%f75, 0f3EAAAAAB;
	add.rn.f32 	%f193, %f1, %f75;
	bra.uni 	$L__BB0_7;
$L__BB0_5:
	setp.lt.f32 	%p5, %f2, 0f00800000;
	mul.f32 	%f20, %f2, 0f4B800000;
	selp.f32 	%f21, %f20, %f2, %p5;
	mov.b32 	%r13, %f21;
	add.s32 	%r14, %r13, -1060439283;
	and.b32  	%r15, %r14, -8388608;
	sub.s32 	%r16, %r13, %r15;
	mov.b32 	%f22, %r16;
	cvt.rn.f32.s32 	%f23, %r15;
	selp.f32 	%f24, 0fC1C00000, 0f00000000, %p5;
	fma.rn.f32 	%f25, %f23, 0f34000000, %f24;
	add.f32 	%f26, %f22, 0fBF800000;
	add.f32 	%f27, %f22, 0f3F800000;
	rcp.approx.ftz.f32 	%f28, %f27;
	add.f32 	%f29, %f26, %f26;
	mul.f32 	%f30, %f29, %f28;
	mul.f32 	%f31, %f30, %f30;
	neg.f32 	%f32, %f30;
	sub.f32 	%f33, %f26, %f30;
	add.f32 	%f34, %f33, %f33;
	fma.rn.f32 	%f35, %f32, %f26, %f34;
	mul.rn.f32 	%f36, %f28, %f35;
	fma.rn.f32 	%f37, %f31, 0f3A2C32E4, 0f3B52E7DB;
	fma.rn.f32 	%f38, %f37, %f31, 0f3C93BB73;
	fma.rn.f32 	%f39, %f38, %f31, 0f3DF6384F;
	mul.rn.f32 	%f40, %f39, %f31;
	fma.rn.f32 	%f41, %f30, 0f3FB8AA3B, %f25;
	mul.f32 	%f42, %f40, 0f40400000;
	sub.f32 	%f43, %f25, %f41;
	fma.rn.f32 	%f44, %f30, 0f3FB8AA3B, %f43;
	fma.rn.f32 	%f45, %f36, 0f3FB8AA3B, %f44;
	fma.rn.f32 	%f46, %f30, 0f32A55E34, %f45;
	fma.rn.f32 	%f47, %f42, %f36, %f46;
	fma.rn.f32 	%f48, %f40, %f30, %f47;
	add.rn.f32 	%f49, %f41, %f48;
	mov.f32 	%f50, 0f3EAAAAAB;
	mul.rn.f32 	%f51, %f49, %f50;
	cvt.rni.f32.f32 	%f52, %f51;
	sub.f32 	%f53, %f51, %f52;
	neg.f32 	%f54, %f51;
	fma.rn.f32 	%f55, %f49, 0f3EAAAAAB, %f54;
	neg.f32 	%f56, %f41;
	add.rn.f32 	%f57, %f49, %f56;
	neg.f32 	%f58, %f57;
	add.rn.f32 	%f59, %f48, %f58;
	fma.rn.f32 	%f60, %f59, 0f3EAAAAAB, %f55;
	add.f32 	%f61, %f53, %f60;
	setp.gt.f32 	%p6, %f52, 0f00000000;
	selp.b32 	%r17, 0, -2097152000, %p6;
	setp.neu.f32 	%p7, %f1, 0f00000000;
	setp.neu.f32 	%p8, %f2, 0f7F800000;
	setp.lt.f32 	%p9, %f51, 0f00000000;
	selp.f32 	%f62, 0f00000000, 0f7F800000, %p9;
	abs.f32 	%f63, %f51;
	setp.gt.f32 	%p10, %f63, 0f43180000;
	cvt.rzi.s32.f32 	%r18, %f52;
	shl.b32 	%r19, %r18, 23;
	sub.s32 	%r20, %r19, %r17;
	mov.b32 	%f64, %r20;
	add.s32 	%r21, %r17, 2130706432;
	mov.b32 	%f65, %r21;
	fma.rn.f32 	%f66, %f61, 0f391FCB8E, 0f3AAF85ED;
	fma.rn.f32 	%f67, %f66, %f61, 0f3C1D9856;
	fma.rn.f32 	%f68, %f67, %f61, 0f3D6357BB;
	fma.rn.f32 	%f69, %f68, %f61, 0f3E75FDEC;
	fma.rn.f32 	%f70, %f69, %f61, 0f3F317218;
	fma.rn.f32 	%f71, %f70, %f61, 0f3F800000;
	mul.f32 	%f72, %f71, %f65;
	mul.f32 	%f73, %f72, %f64;
	selp.f32 	%f193, %f62, %f73, %p10;
	and.pred  	%p11, %p7, %p8;
	@%p11 bra 	$L__BB0_7;
	add.f32 	%f74, %f1, %f1;
	mov.b32 	%r22, %f74;
	and.b32  	%r23, %r22, 2147483647;
	mov.b32 	%f193, %r23;
$L__BB0_7:
	cvt.f64.f32 	%fd33, %f193;
	bra.uni 	$L__BB0_9;
$L__BB0_8:
	fma.rn.f64 	%fd33, %fd2, 0d401F25E353F7CED9, 0d0000000000000000;
$L__BB0_9:
	setp.leu.f64 	%p12, %fd1, 0d3F82231832FCAC8E;
	@%p12 bra 	$L__BB0_16;
	cvt.rn.f32.f64 	%f7, %fd1;
	abs.f32 	%f8, %f7;
	setp.eq.f32 	%p13, %f7, 0f3F800000;
	mov.f32 	%f194, 0f3F800000;
	@%p13 bra 	$L__BB0_15;
	setp.num.f32 	%p14, %f8, %f8;
	@%p14 bra 	$L__BB0_13;
	mov.f32 	%f132, 0f3EAAAAAB;
	add.rn.f32 	%f194, %f7, %f132;
	bra.uni 	$L__BB0_15;
$L__BB0_13:
	setp.lt.f32 	%p15, %f8, 0f00800000;
	mul.f32 	%f77, %f8, 0f4B800000;
	selp.f32 	%f78, %f77, %f8, %p15;
	mov.b32 	%r24, %f78;
	add.s32 	%r25, %r24, -1060439283;
	and.b32  	%r26, %r25, -8388608;
	sub.s32 	%r27, %r24, %r26;
	mov.b32 	%f79, %r27;
	cvt.rn.f32.s32 	%f80, %r26;
	selp.f32 	%f81, 0fC1C00000, 0f00000000, %p15;
	fma.rn.f32 	%f82, %f80, 0f34000000, %f81;
	add.f32 	%f83, %f79, 0fBF800000;
	add.f32 	%f84, %f79, 0f3F800000;
	rcp.approx.ftz.f32 	%f85, %f84;
	add.f32 	%f86, %f83, %f83;
	mul.f32 	%f87, %f86, %f85;
	mul.f32 	%f88, %f87, %f87;
	neg.f32 	%f89, %f87;
	sub.f32 	%f90, %f83, %f87;
	add.f32 	%f91, %f90, %f90;
	fma.rn.f32 	%f92, %f89, %f83, %f91;
	mul.rn.f32 	%f93, %f85, %f92;
	fma.rn.f32 	%f94, %f88, 0f3A2C32E4, 0f3B52E7DB;
	fma.rn.f32 	%f95, %f94, %f88, 0f3C93BB73;
	fma.rn.f32 	%f96, %f95, %f88, 0f3DF6384F;
	mul.rn.f32 	%f97, %f96, %f88;
	fma.rn.f32 	%f98, %f87, 0f3FB8AA3B, %f82;
	mul.f32 	%f99, %f97, 0f40400000;
	sub.f32 	%f100, %f82, %f98;
	fma.rn.f32 	%f101, %f87, 0f3FB8AA3B, %f100;
	fma.rn.f32 	%f102, %f93, 0f3FB8AA3B, %f101;
	fma.rn.f32 	%f103, %f87, 0f32A55E34, %f102;
	fma.rn.f32 	%f104, %f99, %f93, %f103;
	fma.rn.f32 	%f105, %f97, %f87, %f104;
	add.rn.f32 	%f106, %f98, %f105;
	mov.f32 	%f107, 0f3EAAAAAB;
	mul.rn.f32 	%f108, %f106, %f107;
	cvt.rni.f32.f32 	%f109, %f108;
	sub.f32 	%f110, %f108, %f109;
	neg.f32 	%f111, %f108;
	fma.rn.f32 	%f112, %f106, 0f3EAAAAAB, %f111;
	neg.f32 	%f113, %f98;
	add.rn.f32 	%f114, %f106, %f113;
	neg.f32 	%f115, %f114;
	add.rn.f32 	%f116, %f105, %f115;
	fma.rn.f32 	%f117, %f116, 0f3EAAAAAB, %f112;
	add.f32 	%f118, %f110, %f117;
	setp.gt.f32 	%p16, %f109, 0f00000000;
	selp.b32 	%r28, 0, -2097152000, %p16;
	setp.neu.f32 	%p17, %f7, 0f00000000;
	setp.neu.f32 	%p18, %f8, 0f7F800000;
	setp.lt.f32 	%p19, %f108, 0f00000000;
	selp.f32 	%f119, 0f00000000, 0f7F800000, %p19;
	abs.f32 	%f120, %f108;
	setp.gt.f32 	%p20, %f120, 0f43180000;
	cvt.rzi.s32.f32 	%r29, %f109;
	shl.b32 	%r30, %r29, 23;
	sub.s32 	%r31, %r30, %r28;
	mov.b32 	%f121, %r31;
	add.s32 	%r32, %r28, 2130706432;
	mov.b32 	%f122, %r32;
	fma.rn.f32 	%f123, %f118, 0f391FCB8E, 0f3AAF85ED;
	fma.rn.f32 	%f124, %f123, %f118, 0f3C1D9856;
	fma.rn.f32 	%f125, %f124, %f118, 0f3D6357BB;
	fma.rn.f32 	%f126, %f125, %f118, 0f3E75FDEC;
	fma.rn.f32 	%f127, %f126, %f118, 0f3F317218;
	fma.rn.f32 	%f128, %f127, %f118, 0f3F800000;
	mul.f32 	%f129, %f128, %f122;
	mul.f32 	%f130, %f129, %f121;
	selp.f32 	%f194, %f119, %f130, %p20;
	and.pred  	%p21, %p17, %p18;
	@%p21 bra 	$L__BB0_15;
	add.f32 	%f131, %f7, %f7;
	mov.b32 	%r33, %f131;
	and.b32  	%r34, %r33, 2147483647;
	mov.b32 	%f194, %r34;
$L__BB0_15:
	cvt.f64.f32 	%fd34, %f194;
	bra.uni 	$L__BB0_17;
$L__BB0_16:
	fma.rn.f64 	%fd34, %fd1, 0d401F25E353F7CED9, 0d0000000000000000;
$L__BB0_17:
	setp.leu.f64 	%p22, %fd3, 0d3F82231832FCAC8E;
	@%p22 bra 	$L__BB0_24;
	cvt.rn.f32.f64 	%f13, %fd3;
	abs.f32 	%f14, %f13;
	setp.eq.f32 	%p23, %f13, 0f3F800000;
	mov.f32 	%f195, 0f3F800000;
	@%p23 bra 	$L__BB0_23;
	setp.num.f32 	%p24, %f14, %f14;
	@%p24 bra 	$L__BB0_21;
	mov.f32 	%f189, 0f3EAAAAAB;
	add.rn.f32 	%f195, %f13, %f189;
	bra.uni 	$L__BB0_23;
$L__BB0_21:
	setp.lt.f32 	%p25, %f14, 0f00800000;
	mul.f32 	%f134, %f14, 0f4B800000;
	selp.f32 	%f135, %f134, %f14, %p25;
	mov.b32 	%r35, %f135;
	add.s32 	%r36, %r35, -1060439283;
	and.b32  	%r37, %r36, -8388608;
	sub.s32 	%r38, %r35, %r37;
	mov.b32 	%f136, %r38;
	cvt.rn.f32.s32 	%f137, %r37;
	selp.f32 	%f138, 0fC1C00000, 0f00000000, %p25;
	fma.rn.f32 	%f139, %f137, 0f34000000, %f138;
	add.f32 	%f140, %f136, 0fBF800000;
	add.f32 	%f141, %f136, 0f3F800000;
	rcp.approx.ftz.f32 	%f142, %f141;
	add.f32 	%f143, %f140, %f140;
	mul.f32 	%f144, %f143, %f142;
	mul.f32 	%f145, %f144, %f144;
	neg.f32 	%f146, %f144;
	sub.f32 	%f147, %f140, %f144;
	add.f32 	%f148, %f147, %f147;
	fma.rn.f32 	%f149, %f146, %f140, %f148;
	mul.rn.f32 	%f150, %f142, %f149;
	fma.rn.f32 	%f151, %f145, 0f3A2C32E4, 0f3B52E7DB;
	fma.rn.f32 	%f152, %f151, %f145, 0f3C93BB73;
	fma.rn.f32 	%f153, %f152, %f145, 0f3DF6384F;
	mul.rn.f32 	%f154, %f153, %f145;
	fma.rn.f32 	%f155, %f144, 0f3FB8AA3B, %f139;
	mul.f32 	%f156, %f154, 0f40400000;
	sub.f32 	%f157, %f139, %f155;
	fma.rn.f32 	%f158, %f144, 0f3FB8AA3B, %f157;
	fma.rn.f32 	%f159, %f150, 0f3FB8AA3B, %f158;
	fma.rn.f32 	%f160, %f144, 0f32A55E34, %f159;
	fma.rn.f32 	%f161, %f156, %f150, %f160;
	fma.rn.f32 	%f162, %f154, %f144, %f161;
	add.rn.f32 	%f163, %f155, %f162;
	mov.f32 	%f164, 0f3EAAAAAB;
	mul.rn.f32 	%f165, %f163, %f164;
	cvt.rni.f32.f32 	%f166, %f165;
	sub.f32 	%f167, %f165, %f166;
	neg.f32 	%f168, %f165;
	fma.rn.f32 	%f169, %f163, 0f3EAAAAAB, %f168;
	neg.f32 	%f170, %f155;
	add.rn.f32 	%f171, %f163, %f170;
	neg.f32 	%f172, %f171;
	add.rn.f32 	%f173, %f162, %f172;
	fma.rn.f32 	%f174, %f173, 0f3EAAAAAB, %f169;
	add.f32 	%f175, %f167, %f174;
	setp.gt.f32 	%p26, %f166, 0f00000000;
	selp.b32 	%r39, 0, -2097152000, %p26;
	setp.neu.f32 	%p27, %f13, 0f00000000;
	setp.neu.f32 	%p28, %f14, 0f7F800000;
	setp.lt.f32 	%p29, %f165, 0f00000000;
	selp.f32 	%f176, 0f00000000, 0f7F800000, %p29;
	abs.f32 	%f177, %f165;
	setp.gt.f32 	%p30, %f177, 0f43180000;
	cvt.rzi.s32.f32 	%r40, %f166;
	shl.b32 	%r41, %r40, 23;
	sub.s32 	%r42, %r41, %r39;
	mov.b32 	%f178, %r42;
	add.s32 	%r43, %r39, 2130706432;
	mov.b32 	%f179, %r43;
	fma.rn.f32 	%f180, %f175, 0f391FCB8E, 0f3AAF85ED;
	fma.rn.f32 	%f181, %f180, %f175, 0f3C1D9856;
	fma.rn.f32 	%f182, %f181, %f175, 0f3D6357BB;
	fma.rn.f32 	%f183, %f182, %f175, 0f3E75FDEC;
	fma.rn.f32 	%f184, %f183, %f175, 0f3F317218;
	fma.rn.f32 	%f185, %f184, %f175, 0f3F800000;
	mul.f32 	%f186, %f185, %f179;
	mul.f32 	%f187, %f186, %f178;
	selp.f32 	%f195, %f176, %f187, %p30;
	and.pred  	%p31, %p27, %p28;
	@%p31 bra 	$L__BB0_23;
	add.f32 	%f188, %f13, %f13;
	mov.b32 	%r44, %f188;
	and.b32  	%r45, %r44, 2147483647;
	mov.b32 	%f195, %r45;
$L__BB0_23:
	cvt.f64.f32 	%fd35, %f195;
	bra.uni 	$L__BB0_25;
$L__BB0_24:
	fma.rn.f64 	%fd35, %fd3, 0d401F25E353F7CED9, 0d0000000000000000;
$L__BB0_25:
	setp.gt.f64 	%p32, %fd1, 0d3F82231832FCAC8E;
	mul.f64 	%fd27, %fd1, 0d408C3A6666666666;
	selp.f64 	%fd28, 0d4059000000000000, %fd27, %p32;
	sub.f64 	%fd29, %fd33, %fd34;
	mul.f64 	%fd30, %fd29, 0d407F400000000000;
	sub.f64 	%fd31, %fd34, %fd35;
	mul.f64 	%fd32, %fd31, 0d4069000000000000;
	cvt.rn.f32.f64 	%f190, %fd28;
	cvta.to.global.u64 	%rd6, %rd2;
	mul.wide.u32 	%rd7, %r1, 12;
	add.s64 	%rd8, %rd6, %rd7;
	st.global.f32 	[%rd8], %f190;
	cvt.rn.f32.f64 	%f191, %fd30;
	st.global.f32 	[%rd8+4], %f191;
	cvt.rn.f32.f64 	%f192, %fd32;
	st.global.f32 	[%rd8+8], %f192;
$L__BB0_26:
	ret;

}
	// .globl	_Z16label_assignmentPiP9pixel_XYZP5pointiiiiPfi
.visible .entry _Z16label_assignmentPiP9pixel_XYZP5pointiiiiPfi(
	.param .u64 .ptr .align 1 _Z16label_assignmentPiP9pixel_XYZP5pointiiiiPfi_param_0,
	.param .u64 .ptr .align 1 _Z16label_assignmentPiP9pixel_XYZP5pointiiiiPfi_param_1,
	.param .u64 .ptr .align 1 _Z16label_assignmentPiP9pixel_XYZP5pointiiiiPfi_param_2,
	.param .u32 _Z16label_assignmentPiP9pixel_XYZP5pointiiiiPfi_param_3,
	.param .u32 _Z16label_assignmentPiP9pixel_XYZP5pointiiiiPfi_param_4,
	.param .u32 _Z16label_assignmentPiP9pixel_XYZP5pointiiiiPfi_param_5,
	.param .u32 _Z16label_assignmentPiP9pixel_XYZP5pointiiiiPfi_param_6,
	.param .u64 .ptr .align 1 _Z16label_assignmentPiP9pixel_XYZP5pointiiiiPfi_param_7,
	.param .u32 _Z16label_assignmentPiP9pixel_XYZP5pointiiiiPfi_param_8
)
{
	.reg .pred 	%p<73>;
	.reg .b32 	%r<110>;
	.reg .b32 	%f<209>;
	.reg .b64 	%rd<20>;
	.reg .b64 	%fd<53>;

	ld.param.u64 	%rd6, [_Z16label_assignmentPiP9pixel_XYZP5pointiiiiPfi_param_0];
	ld.param.u64 	%rd9, [_Z16label_assignmentPiP9pixel_XYZP5pointiiiiPfi_param_1];
	ld.param.u64 	%rd7, [_Z16label_assignmentPiP9pixel_XYZP5pointiiiiPfi_param_2];
	ld.param.u32 	%r25, [_Z16label_assignmentPiP9pixel_XYZP5pointiiiiPfi_param_3];
	ld.param.u32 	%r26, [_Z16label_assignmentPiP9pixel_XYZP5pointiiiiPfi_param_4];
	ld.param.u32 	%r27, [_Z16label_assignmentPiP9pixel_XYZP5pointiiiiPfi_param_5];
	ld.param.u32 	%r28, [_Z16label_assignmentPiP9pixel_XYZP5pointiiiiPfi_param_6];
	ld.param.u32 	%r29, [_Z16label_assignmentPiP9pixel_XYZP5pointiiiiPfi_param_8];
	cvta.to.global.u64 	%rd1, %rd9;
	mov.u32 	%r30, %ctaid.x;
	mov.u32 	%r31, %ntid.x;
	mov.u32 	%r32, %tid.x;
	mad.lo.s32 	%r1, %r30, %r31, %r32;
	setp.ge.u32 	%p2, %r1, %r29;
	@%p2 bra 	$L__BB1_41;
	cvta.to.global.u64 	%rd10, %rd7;
	mul.wide.u32 	%rd11, %r1, 8;
	add.s64 	%rd12, %rd10, %rd11;
	ld.global.u32 	%r2, [%rd12];
	ld.global.u32 	%r3, [%rd12+4];
	setp.lt.s32 	%p3, %r2, %r25;
	sub.s32 	%r33, %r2, %r25;
	selp.b32 	%r106, 0, %r33, %p3;
	add.s32 	%r34, %r2, %r25;
	setp.lt.s32 	%p4, %r34, %r26;
	add.s32 	%r35, %r26, -1;
	selp.b32 	%r5, %r34, %r35, %p4;
	setp.lt.s32 	%p5, %r3, %r25;
	sub.s32 	%r36, %r3, %r25;
	selp.b32 	%r6, 0, %r36, %p5;
	add.s32 	%r37, %r3, %r25;
	setp.lt.s32 	%p6, %r37, %r27;
	add.s32 	%r38, %r27, -1;
	selp.b32 	%r7, %r37, %r38, %p6;
	setp.gt.s32 	%p7, %r106, %r5;
	@%p7 bra 	$L__BB1_41;
	mad.lo.s32 	%r39, %r3, %r26, %r2;
	mul.wide.s32 	%rd13, %r39, 12;
	add.s64 	%rd2, %rd1, %rd13;
	mov.f64 	%fd21, 0d4000000000000000;
	{
	.reg .b32 %temp; 
	mov.b64 	{%temp, %r8}, %fd21;
	}
	and.b32  	%r9, %r8, 2146435072;
	setp.eq.s32 	%p8, %r9, 1062207488;
	setp.lt.s32 	%p9, %r8, 0;
	selp.b32 	%r10, 0, 2146435072, %p9;
	and.b32  	%r40, %r8, 2147483647;
	setp.ne.s32 	%p10, %r40, 1071644672;
	and.pred  	%p1, %p8, %p10;
	or.b32  	%r11, %r10, -2147483648;
	cvt.rn.f32.s32 	%f1, %r28;
	cvt.rn.f32.s32 	%f2, %r25;
	max.s32 	%r41, %r3, %r25;
	sub.s32 	%r42, %r41, %r3;
	sub.s32 	%r12, %r42, %r25;
	cvta.to.global.u64 	%rd3, %rd6;
$L__BB1_3:
	setp.gt.s32 	%p11, %r6, %r7;
	@%p11 bra 	$L__BB1_40;
	mad.lo.s32 	%r107, %r26, %r6, %r106;
	mov.u32 	%r108, %r12;
	mov.u32 	%r109, %r6;
$L__BB1_5:
	setp.lt.s32 	%p12, %r8, 0;
	setp.eq.s32 	%p13, %r9, 1062207488;
	ld.global.f32 	%f24, [%rd2];
	mul.wide.s32 	%rd14, %r107, 12;
	add.s64 	%rd4, %rd1, %rd14;
	ld.global.f32 	%f25, [%rd4];
	sub.f32 	%f3, %f24, %f25;
	cvt.f64.f32 	%fd1, %f3;
	{
	.reg .b32 %temp; 
	mov.b64 	{%temp, %r18}, %fd1;
	}
	abs.f64 	%fd2, %fd1;
	{ // callseq 0, 0
	.param .b64 param0;
	st.param.f64 	[param0], %fd2;
	.param .b64 param1;
	st.param.f64 	[param1], 0d4000000000000000;
	.param .b64 retval0;
	call.uni (retval0), 
	__internal_accurate_pow, 
	(
	param0, 
	param1
	);
	ld.param.f64 	%fd22, [retval0];
	} // callseq 0
	setp.lt.s32 	%p15, %r18, 0;
	neg.f64 	%fd24, %fd22;
	selp.f64 	%fd25, %fd24, %fd22, %p13;
	selp.f64 	%fd26, %fd25, %fd22, %p15;
	setp.eq.f32 	%p16, %f3, 0f00000000;
	selp.b32 	%r43, %r18, 0, %p13;
	or.b32  	%r44, %r43, 2146435072;
	selp.b32 	%r45, %r44, %r43, %p12;
	mov.b32 	%r46, 0;
	mov.b64 	%fd27, {%r46, %r45};
	selp.f64 	%fd50, %fd27, %fd26, %p16;
	add.f64 	%fd28, %fd1, 0d4000000000000000;
	{
	.reg .b32 %temp; 
	mov.b64 	{%temp, %r47}, %fd28;
	}
	and.b32  	%r48, %r47, 2146435072;
	setp.ne.s32 	%p17, %r48, 2146435072;
	@%p17 bra 	$L__BB1_10;
	setp.num.f32 	%p18, %f3, %f3;
	@%p18 bra 	$L__BB1_8;
	mov.f64 	%fd29, 0d4000000000000000;
	add.rn.f64 	%fd50, %fd1, %fd29;
	bra.uni 	$L__BB1_10;
$L__BB1_8:
	setp.neu.f64 	%p19, %fd2, 0d7FF0000000000000;
	@%p19 bra 	$L__BB1_10;
	selp.b32 	%r49, %r11, %r10, %p1;
	selp.b32 	%r50, %r49, %r10, %p15;
	mov.b32 	%r51, 0;
	mov.b64 	%fd50, {%r51, %r50};
$L__BB1_10:
	setp.eq.f32 	%p24, %f3, 0f3F800000;
	selp.f64 	%fd7, 0d3FF0000000000000, %fd50, %p24;
	ld.global.f32 	%f26, [%rd2+4];
	ld.global.f32 	%f27, [%rd4+4];
	sub.f32 	%f4, %f26, %f27;
	cvt.f64.f32 	%fd8, %f4;
	{
	.reg .b32 %temp; 
	mov.b64 	{%temp, %r19}, %fd8;
	}
	abs.f64 	%fd9, %fd8;
	{ // callseq 1, 0
	.param .b64 param0;
	st.param.f64 	[param0], %fd9;
	.param .b64 param1;
	st.param.f64 	[param1], 0d4000000000000000;
	.param .b64 retval0;
	call.uni (retval0), 
	__internal_accurate_pow, 
	(
	param0, 
	param1
	);
	ld.param.f64 	%fd30, [retval0];
	} // callseq 1
	setp.lt.s32 	%p25, %r19, 0;
	neg.f64 	%fd32, %fd30;
	selp.f64 	%fd33, %fd32, %fd30, %p13;
	selp.f64 	%fd34, %fd33, %fd30, %p25;
	setp.eq.f32 	%p26, %f4, 0f00000000;
	selp.b32 	%r52, %r19, 0, %p13;
	or.b32  	%r53, %r52, 2146435072;
	selp.b32 	%r54, %r53, %r52, %p12;
	mov.b32 	%r55, 0;
	mov.b64 	%fd35, {%r55, %r54};
	selp.f64 	%fd51, %fd35, %fd34, %p26;
	add.f64 	%fd36, %fd8, 0d4000000000000000;
	{
	.reg .b32 %temp; 
	mov.b64 	{%temp, %r56}, %fd36;
	}
	and.b32  	%r57, %r56, 2146435072;
	setp.ne.s32 	%p27, %r57, 2146435072;
	@%p27 bra 	$L__BB1_15;
	setp.num.f32 	%p28, %f4, %f4;
	@%p28 bra 	$L__BB1_13;
	mov.f64 	%fd37, 0d4000000000000000;
	add.rn.f64 	%fd51, %fd8, %fd37;
	bra.uni 	$L__BB1_15;
$L__BB1_13:
	setp.neu.f64 	%p29, %fd9, 0d7FF0000000000000;
	@%p29 bra 	$L__BB1_15;
	selp.b32 	%r58, %r11, %r10, %p1;
	selp.b32 	%r59, %r58, %r10, %p25;
	mov.b32 	%r60, 0;
	mov.b64 	%fd51, {%r60, %r59};
$L__BB1_15:
	setp.eq.f32 	%p34, %f4, 0f3F800000;
	selp.f64 	%fd38, 0d3FF0000000000000, %fd51, %p34;
	add.f64 	%fd14, %fd7, %fd38;
	ld.global.f32 	%f28, [%rd2+8];
	ld.global.f32 	%f29, [%rd4+8];
	sub.f32 	%f5, %f28, %f29;
	cvt.f64.f32 	%fd15, %f5;
	{
	.reg .b32 %temp; 
	mov.b64 	{%temp, %r20}, %fd15;
	}
	abs.f64 	%fd16, %fd15;
	{ // callseq 2, 0
	.param .b64 param0;
	st.param.f64 	[param0], %fd16;
	.param .b64 param1;
	st.param.f64 	[param1], 0d4000000000000000;
	.param .b64 retval0;
	call.uni (retval0), 
	__internal_accurate_pow, 
	(
	param0, 
	param1
	);
	ld.param.f64 	%fd39, [retval0];
	} // callseq 2
	setp.lt.s32 	%p35, %r20, 0;
	neg.f64 	%fd41, %fd39;
	selp.f64 	%fd42, %fd41, %fd39, %p13;
	selp.f64 	%fd43, %fd42, %fd39, %p35;
	setp.eq.f32 	%p36, %f5, 0f00000000;
	selp.b32 	%r61, %r20, 0, %p13;
	or.b32  	%r62, %r61, 2146435072;
	selp.b32 	%r63, %r62, %r61, %p12;
	mov.b32 	%r64, 0;
	mov.b64 	%fd44, {%r64, %r63};
	selp.f64 	%fd52, %fd44, %fd43, %p36;
	add.f64 	%fd45, %fd15, 0d4000000000000000;
	{
	.reg .b32 %temp; 
	mov.b64 	{%temp, %r65}, %fd45;
	}
	and.b32  	%r66, %r65, 2146435072;
	setp.ne.s32 	%p37, %r66, 2146435072;
	@%p37 bra 	$L__BB1_20;
	setp.num.f32 	%p38, %f5, %f5;
	@%p38 bra 	$L__BB1_18;
	mov.f64 	%fd46, 0d4000000000000000;
	add.rn.f64 	%fd52, %fd15, %fd46;
	bra.uni 	$L__BB1_20;
$L__BB1_18:
	setp.neu.f64 	%p39, %fd16, 0d7FF0000000000000;
	@%p39 bra 	$L__BB1_20;
	selp.b32 	%r67, %r11, %r10, %p1;
	selp.b32 	%r68, %r67, %r10, %p35;
	mov.b32 	%r69, 0;
	mov.b64 	%fd52, {%r69, %r68};
$L__BB1_20:
	setp.eq.f32 	%p41, %f5, 0f3F800000;
	selp.f64 	%fd47, 0d3FF0000000000000, %fd52, %p41;
	add.f64 	%fd48, %fd14, %fd47;
	sqrt.rn.f64 	%fd49, %fd48;
	cvt.rn.f32.f64 	%f6, %fd49;
	abs.f32 	%f7, %f6;
	setp.eq.f32 	%p42, %f6, 0f3F800000;
	mov.f32 	%f206, 0f3F800000;
	@%p42 bra 	$L__BB1_25;
	setp.num.f32 	%p43, %f7, %f7;
	@%p43 bra 	$L__BB1_23;
	mov.f32 	%f86, 0f40000000;
	add.rn.f32 	%f206, %f6, %f86;
	bra.uni 	$L__BB1_25;
$L__BB1_23:
	setp.lt.f32 	%p44, %f7, 0f00800000;
	mul.f32 	%f31, %f7, 0f4B800000;
	selp.f32 	%f32, %f31, %f7, %p44;
	mov.b32 	%r70, %f32;
	add.s32 	%r71, %r70, -1060439283;
	and.b32  	%r72, %r71, -8388608;
	sub.s32 	%r73, %r70, %r72;
	mov.b32 	%f33, %r73;
	cvt.rn.f32.s32 	%f34, %r72;
	selp.f32 	%f35, 0fC1C00000, 0f00000000, %p44;
	fma.rn.f32 	%f36, %f34, 0f34000000, %f35;
	add.f32 	%f37, %f33, 0fBF800000;
	add.f32 	%f38, %f33, 0f3F800000;
	rcp.approx.ftz.f32 	%f39, %f38;
	add.f32 	%f40, %f37, %f37;
	mul.f32 	%f41, %f40, %f39;
	mul.f32 	%f42, %f41, %f41;
	neg.f32 	%f43, %f41;
	sub.f32 	%f44, %f37, %f41;
	add.f32 	%f45, %f44, %f44;
	fma.rn.f32 	%f46, %f43, %f37, %f45;
	mul.rn.f32 	%f47, %f39, %f46;
	fma.rn.f32 	%f48, %f42, 0f3A2C32E4, 0f3B52E7DB;
	fma.rn.f32 	%f49, %f48, %f42, 0f3C93BB73;
	fma.rn.f32 	%f50, %f49, %f42, 0f3DF6384F;
	mul.rn.f32 	%f51, %f50, %f42;
	fma.rn.f32 	%f52, %f41, 0f3FB8AA3B, %f36;
	mul.f32 	%f53, %f51, 0f40400000;
	sub.f32 	%f54, %f36, %f52;
	fma.rn.f32 	%f55, %f41, 0f3FB8AA3B, %f54;
	fma.rn.f32 	%f56, %f47, 0f3FB8AA3B, %f55;
	fma.rn.f32 	%f57, %f41, 0f32A55E34, %f56;
	fma.rn.f32 	%f58, %f53, %f47, %f57;
	fma.rn.f32 	%f59, %f51, %f41, %f58;
	add.rn.f32 	%f60, %f52, %f59;
	mov.f32 	%f61, 0f40000000;
	mul.rn.f32 	%f62, %f60, %f61;
	cvt.rni.f32.f32 	%f63, %f62;
	sub.f32 	%f64, %f62, %f63;
	neg.f32 	%f65, %f62;
	fma.rn.f32 	%f66, %f60, 0f40000000, %f65;
	neg.f32 	%f67, %f52;
	add.rn.f32 	%f68, %f60, %f67;
	neg.f32 	%f69, %f68;
	add.rn.f32 	%f70, %f59, %f69;
	fma.rn.f32 	%f71, %f70, 0f40000000, %f66;
	add.f32 	%f72, %f64, %f71;
	setp.gt.f32 	%p45, %f63, 0f00000000;
	selp.b32 	%r74, 0, -2097152000, %p45;
	setp.neu.f32 	%p46, %f6, 0f00000000;
	setp.neu.f32 	%p47, %f7, 0f7F800000;
	setp.lt.f32 	%p48, %f62, 0f00000000;
	selp.f32 	%f73, 0f00000000, 0f7F800000, %p48;
	abs.f32 	%f74, %f62;
	setp.gt.f32 	%p49, %f74, 0f43180000;
	cvt.rzi.s32.f32 	%r75, %f63;
	shl.b32 	%r76, %r75, 23;
	sub.s32 	%r77, %r76, %r74;
	mov.b32 	%f75, %r77;
	add.s32 	%r78, %r74, 2130706432;
	mov.b32 	%f76, %r78;
	fma.rn.f32 	%f77, %f72, 0f391FCB8E, 0f3AAF85ED;
	fma.rn.f32 	%f78, %f77, %f72, 0f3C1D9856;
	fma.rn.f32 	%f79, %f78, %f72, 0f3D6357BB;
	fma.rn.f32 	%f80, %f79, %f72, 0f3E75FDEC;
	fma.rn.f32 	%f81, %f80, %f72, 0f3F317218;
	fma.rn.f32 	%f82, %f81, %f72, 0f3F800000;
	mul.f32 	%f83, %f82, %f76;
	mul.f32 	%f84, %f83, %f75;
	selp.f32 	%f206, %f73, %f84, %p49;
	and.pred  	%p50, %p46, %p47;
	@%p50 bra 	$L__BB1_25;
	add.f32 	%f85, %f6, %f6;
	mov.b32 	%r79, %f85;
	and.b32  	%r80, %r79, 2147483647;
	mov.b32 	%f206, %r80;
$L__BB1_25:
	sub.s32 	%r81, %r106, %r2;
	mul.lo.s32 	%r82, %r81, %r81;
	mad.lo.s32 	%r83, %r108, %r108, %r82;
	cvt.rn.f32.u32 	%f88, %r83;
	sqrt.rn.f32 	%f89, %f88;
	mul.f32 	%f90, %f89, %f1;
	div.rn.f32 	%f12, %f90, %f2;
	abs.f32 	%f13, %f12;
	setp.eq.f32 	%p51, %f12, 0f3F800000;
	mov.f32 	%f207, 0f3F800000;
	@%p51 bra 	$L__BB1_30;
	setp.num.f32 	%p52, %f13, %f13;
	@%p52 bra 	$L__BB1_28;
	mov.f32 	%f146, 0f40000000;
	add.rn.f32 	%f207, %f12, %f146;
	bra.uni 	$L__BB1_30;
$L__BB1_28:
	setp.lt.f32 	%p53, %f13, 0f00800000;
	mul.f32 	%f91, %f13, 0f4B800000;
	selp.f32 	%f92, %f91, %f13, %p53;
	mov.b32 	%r84, %f92;
	add.s32 	%r85, %r84, -1060439283;
	and.b32  	%r86, %r85, -8388608;
	sub.s32 	%r87, %r84, %r86;
	mov.b32 	%f93, %r87;
	cvt.rn.f32.s32 	%f94, %r86;
	selp.f32 	%f95, 0fC1C00000, 0f00000000, %p53;
	fma.rn.f32 	%f96, %f94, 0f34000000, %f95;
	add.f32 	%f97, %f93, 0fBF800000;
	add.f32 	%f98, %f93, 0f3F800000;
	rcp.approx.ftz.f32 	%f99, %f98;
	add.f32 	%f100, %f97, %f97;
	mul.f32 	%f101, %f100, %f99;
	mul.f32 	%f102, %f101, %f101;
	neg.f32 	%f103, %f101;
	sub.f32 	%f104, %f97, %f101;
	add.f32 	%f105, %f104, %f104;
	fma.rn.f32 	%f106, %f103, %f97, %f105;
	mul.rn.f32 	%f107, %f99, %f106;
	fma.rn.f32 	%f108, %f102, 0f3A2C32E4, 0f3B52E7DB;
	fma.rn.f32 	%f109, %f108, %f102, 0f3C93BB73;
	fma.rn.f32 	%f110, %f109, %f102, 0f3DF6384F;
	mul.rn.f32 	%f111, %f110, %f102;
	fma.rn.f32 	%f112, %f101, 0f3FB8AA3B, %f96;
	mul.f32 	%f113, %f111, 0f40400000;
	sub.f32 	%f114, %f96, %f112;
	fma.rn.f32 	%f115, %f101, 0f3FB8AA3B, %f114;
	fma.rn.f32 	%f116, %f107, 0f3FB8AA3B, %f115;
	fma.rn.f32 	%f117, %f101, 0f32A55E34, %f116;
	fma.rn.f32 	%f118, %f113, %f107, %f117;
	fma.rn.f32 	%f119, %f111, %f101, %f118;
	add.rn.f32 	%f120, %f112, %f119;
	mov.f32 	%f121, 0f40000000;
	mul.rn.f32 	%f122, %f120, %f121;
	cvt.rni.f32.f32 	%f123, %f122;
	sub.f32 	%f124, %f122, %f123;
	neg.f32 	%f125, %f122;
	fma.rn.f32 	%f126, %f120, 0f40000000, %f125;
	neg.f32 	%f127, %f112;
	add.rn.f32 	%f128, %f120, %f127;
	neg.f32 	%f129, %f128;
	add.rn.f32 	%f130, %f119, %f129;
	fma.rn.f32 	%f131, %f130, 0f40000000, %f126;
	add.f32 	%f132, %f124, %f131;
	setp.gt.f32 	%p54, %f123, 0f00000000;
	selp.b32 	%r88, 0, -2097152000, %p54;
	setp.neu.f32 	%p55, %f12, 0f00000000;
	setp.neu.f32 	%p56, %f13, 0f7F800000;
	setp.lt.f32 	%p57, %f122, 0f00000000;
	selp.f32 	%f133, 0f00000000, 0f7F800000, %p57;
	abs.f32 	%f134, %f122;
	setp.gt.f32 	%p58, %f134, 0f43180000;
	cvt.rzi.s32.f32 	%r89, %f123;
	shl.b32 	%r90, %r89, 23;
	sub.s32 	%r91, %r90, %r88;
	mov.b32 	%f135, %r91;
	add.s32 	%r92, %r88, 2130706432;
	mov.b32 	%f136, %r92;
	fma.rn.f32 	%f137, %f132, 0f391FCB8E, 0f3AAF85ED;
	fma.rn.f32 	%f138, %f137, %f132, 0f3C1D9856;
	fma.rn.f32 	%f139, %f138, %f132, 0f3D6357BB;
	fma.rn.f32 	%f140, %f139, %f132, 0f3E75FDEC;
	fma.rn.f32 	%f141, %f140, %f132, 0f3F317218;
	fma.rn.f32 	%f142, %f141, %f132, 0f3F800000;
	mul.f32 	%f143, %f142, %f136;
	mul.f32 	%f144, %f143, %f135;
	selp.f32 	%f207, %f133, %f144, %p58;
	and.pred  	%p59, %p55, %p56;
	@%p59 bra 	$L__BB1_30;
	add.f32 	%f145, %f12, %f12;
	mov.b32 	%r93, %f145;
	and.b32  	%r94, %r93, 2147483647;
	mov.b32 	%f207, %r94;
$L__BB1_30:
	add.f32 	%f18, %f206, %f207;
	abs.f32 	%f19, %f18;
	setp.eq.f32 	%p60, %f18, 0f3F800000;
	mov.f32 	%f208, 0f3F800000;
	@%p60 bra 	$L__BB1_37;
	setp.num.f32 	%p61, %f19, %f19;
	@%p61 bra 	$L__BB1_33;
	mov.f32 	%f204, 0f3F000000;
	add.rn.f32 	%f208, %f18, %f204;
	bra.uni 	$L__BB1_37;
$L__BB1_33:
	setp.neu.f32 	%p62, %f18, 0f00000000;
	setp.neu.f32 	%p63, %f19, 0f7F800000;
	and.pred  	%p64, %p62, %p63;
	@%p64 bra 	$L__BB1_35;
	add.f32 	%f203, %f18, %f18;
	mov.b32 	%r104, %f203;
	and.b32  	%r105, %r104, 2147483647;
	mov.b32 	%f208, %r105;
	bra.uni 	$L__BB1_37;
$L__BB1_35:
	setp.lt.f32 	%p65, %f19, 0f00800000;
	mul.f32 	%f148, %f19, 0f4B800000;
	selp.f32 	%f149, %f148, %f19, %p65;
	mov.b32 	%r95, %f149;
	add.s32 	%r96, %r95, -1060439283;
	and.b32  	%r97, %r96, -8388608;
	sub.s32 	%r98, %r95, %r97;
	mov.b32 	%f150, %r98;
	cvt.rn.f32.s32 	%f151, %r97;
	selp.f32 	%f152, 0fC1C00000, 0f00000000, %p65;
	fma.rn.f32 	%f153, %f151, 0f34000000, %f152;
	add.f32 	%f154, %f150, 0fBF800000;
	add.f32 	%f155, %f150, 0f3F800000;
	rcp.approx.ftz.f32 	%f156, %f155;
	add.f32 	%f157, %f154, %f154;
	mul.f32 	%f158, %f157, %f156;
	mul.f32 	%f159, %f158, %f158;
	neg.f32 	%f160, %f158;
	sub.f32 	%f161, %f154, %f158;
	add.f32 	%f162, %f161, %f161;
	fma.rn.f32 	%f163, %f160, %f154, %f162;
	mul.rn.f32 	%f164, %f156, %f163;
	fma.rn.f32 	%f165, %f159, 0f3A2C32E4, 0f3B52E7DB;
	fma.rn.f32 	%f166, %f165, %f159, 0f3C93BB73;
	fma.rn.f32 	%f167, %f166, %f159, 0f3DF6384F;
	mul.rn.f32 	%f168, %f167, %f159;
	fma.rn.f32 	%f169, %f158, 0f3FB8AA3B, %f153;
	mul.f32 	%f170, %f168, 0f40400000;
	sub.f32 	%f171, %f153, %f169;
	fma.rn.f32 	%f172, %f158, 0f3FB8AA3B, %f171;
	fma.rn.f32 	%f173, %f164, 0f3FB8AA3B, %f172;
	fma.rn.f32 	%f174, %f158, 0f32A55E34, %f173;
	fma.rn.f32 	%f175, %f170, %f164, %f174;
	fma.rn.f32 	%f176, %f168, %f158, %f175;
	add.rn.f32 	%f177, %f169, %f176;
	mov.f32 	%f178, 0f3F000000;
	mul.rn.f32 	%f179, %f177, %f178;
	cvt.rni.f32.f32 	%f180, %f179;
	sub.f32 	%f181, %f179, %f180;
	neg.f32 	%f182, %f179;
	fma.rn.f32 	%f183, %f177, 0f3F000000, %f182;
	neg.f32 	%f184, %f169;
	add.rn.f32 	%f185, %f177, %f184;
	neg.f32 	%f186, %f185;
	add.rn.f32 	%f187, %f176, %f186;
	fma.rn.f32 	%f188, %f187, 0f3F000000, %f183;
	add.f32 	%f189, %f181, %f188;
	setp.gt.f32 	%p66, %f180, 0f00000000;
	selp.b32 	%r99, 0, -2097152000, %p66;
	setp.geu.f32 	%p67, %f18, 0f00000000;
	setp.lt.f32 	%p68, %f179, 0f00000000;
	selp.f32 	%f190, 0f00000000, 0f7F800000, %p68;
	abs.f32 	%f191, %f179;
	setp.gt.f32 	%p69, %f191, 0f43180000;
	cvt.rzi.s32.f32 	%r100, %f180;
	shl.b32 	%r101, %r100, 23;
	sub.s32 	%r102, %r101, %r99;
	mov.b32 	%f192, %r102;
	add.s32 	%r103, %r99, 2130706432;
	mov.b32 	%f193, %r103;
	fma.rn.f32 	%f194, %f189, 0f391FCB8E, 0f3AAF85ED;
	fma.rn.f32 	%f195, %f194, %f189, 0f3C1D9856;
	fma.rn.f32 	%f196, %f195, %f189, 0f3D6357BB;
	fma.rn.f32 	%f197, %f196, %f189, 0f3E75FDEC;
	fma.rn.f32 	%f198, %f197, %f189, 0f3F317218;
	fma.rn.f32 	%f199, %f198, %f189, 0f3F800000;
	mul.f32 	%f200, %f199, %f193;
	mul.f32 	%f201, %f200, %f192;
	selp.f32 	%f208, %f190, %f201, %p69;
	@%p67 bra 	$L__BB1_37;
	mov.f32 	%f208, 0f7FFFFFFF;
$L__BB1_37:
	ld.param.u64 	%rd19, [_Z16label_assignmentPiP9pixel_XYZP5pointiiiiPfi_param_7];
	cvta.to.global.u64 	%rd15, %rd19;
	mul.wide.s32 	%rd16, %r107, 4;
	add.s64 	%rd5, %rd15, %rd16;
	ld.global.f32 	%f205, [%rd5];
	setp.geu.f32 	%p70, %f208, %f205;
	@%p70 bra 	$L__BB1_39;
	st.global.f32 	[%rd5], %f208;
	add.s64 	%rd18, %rd3, %rd16;
	st.global.u32 	[%rd18], %r1;
$L__BB1_39:
	add.s32 	%r21, %r109, 1;
	add.s32 	%r108, %r108, 1;
	add.s32 	%r107, %r107, %r26;
	setp.lt.s32 	%p71, %r109, %r7;
	mov.u32 	%r109, %r21;
	@%p71 bra 	$L__BB1_5;
$L__BB1_40:
	add.s32 	%r24, %r106, 1;
	setp.lt.s32 	%p72, %r106, %r5;
	mov.u32 	%r106, %r24;
	@%p72 bra 	$L__BB1_3;
$L__BB1_41:
	ret;

}
	// .globl	_Z14update_centresPiP5pointiiii
.visible .entry _Z14update_centresPiP5pointiiii(
	.param .u64 .ptr .align 1 _Z14update_centresPiP5pointiiii_param_0,
	.param .u64 .ptr .align 1 _Z14update_centresPiP5pointiiii_param_1,
	.param .u32 _Z14update_centresPiP5pointiiii_param_2,
	.param .u32 _Z14update_centresPiP5pointiiii_param_3,
	.param .u32 _Z14update_centresPiP5pointiiii_param_4,
	.param .u32 _Z14update_centresPiP5pointiiii_param_5
)
{
	.reg .pred 	%p<35>;
	.reg .b32 	%r<344>;
	.reg .b64 	%rd<33>;

	ld.param.u64 	%rd18, [_Z14update_centresPiP5pointiiii_param_0];
	ld.param.u64 	%rd17, [_Z14update_centresPiP5pointiiii_param_1];
	ld.param.u32 	%r186, [_Z14update_centresPiP5pointiiii_param_2];
	ld.param.u32 	%r187, [_Z14update_centresPiP5pointiiii_param_3];
	ld.param.u32 	%r188, [_Z14update_centresPiP5pointiiii_param_4];
	ld.param.s32 	%rd19, [_Z14update_centresPiP5pointiiii_param_5];
	cvta.to.global.u64 	%rd1, %rd18;
	mov.u32 	%r189, %ctaid.x;
	mov.u32 	%r190, %ntid.x;
	mov.u32 	%r191, %tid.x;
	mad.lo.s32 	%r192, %r189, %r190, %r191;
	cvt.u64.u32 	%rd2, %r192;
	setp.ge.u64 	%p3, %rd2, %rd19;
	@%p3 bra 	$L__BB2_49;
	cvta.to.global.u64 	%rd20, %rd17;
	shl.b64 	%rd21, %rd2, 3;
	add.s64 	%rd3, %rd20, %rd21;
	ld.global.u32 	%r194, [%rd3];
	ld.global.u32 	%r1, [%rd3+4];
	mad.lo.s32 	%r195, %r1, %r187, %r194;
	mul.wide.s32 	%rd22, %r195, 4;
	add.s64 	%rd23, %rd1, %rd22;
	ld.global.u32 	%r2, [%rd23];
	setp.lt.s32 	%p5, %r194, %r186;
	sub.s32 	%r196, %r194, %r186;
	selp.b32 	%r242, 0, %r196, %p5;
	add.s32 	%r197, %r194, %r186;
	setp.lt.s32 	%p6, %r197, %r187;
	add.s32 	%r198, %r187, -1;
	selp.b32 	%r4, %r197, %r198, %p6;
	setp.lt.s32 	%p7, %r1, %r186;
	sub.s32 	%r199, %r1, %r186;
	selp.b32 	%r5, 0, %r199, %p7;
	add.s32 	%r200, %r1, %r186;
	setp.lt.s32 	%p8, %r200, %r188;
	add.s32 	%r201, %r188, -1;
	selp.b32 	%r6, %r200, %r201, %p8;
	setp.gt.s32 	%p9, %r242, %r4;
	mov.pred 	%p34, -1;
	mov.b32 	%r337, 0;
	mov.u32 	%r338, %r337;
	mov.u32 	%r339, %r337;
	@%p9 bra 	$L__BB2_47;
	add.s32 	%r203, %r6, %r186;
	max.s32 	%r204, %r1, %r186;
	sub.s32 	%r7, %r203, %r204;
	add.s32 	%r205, %r7, 1;
	and.b32  	%r8, %r205, 7;
	add.s32 	%r9, %r8, -1;
	and.b32  	%r10, %r205, 3;
	and.b32  	%r11, %r205, 1;
	sub.s32 	%r206, %r204, %r186;
	add.s32 	%r12, %r206, 3;
	mul.lo.s32 	%r13, %r187, %r5;
	shl.b32 	%r14, %r187, 3;
	and.b32  	%r207, %r205, -8;
	neg.s32 	%r15, %r207;
	mov.b32 	%r340, 0;
	mul.wide.s32 	%rd29, %r187, 4;
	mov.u32 	%r339, %r340;
	mov.u32 	%r338, %r340;
	mov.u32 	%r337, %r340;
$L__BB2_3:
	mov.u32 	%r16, %r242;
	setp.gt.s32 	%p10, %r5, %r6;
	@%p10 bra 	$L__BB2_45;
	setp.lt.u32 	%p11, %r7, 7;
	mov.u32 	%r315, %r5;
	@%p11 bra 	$L__BB2_24;
	add.s32 	%r248, %r13, %r16;
	mov.u32 	%r247, %r15;
	mov.u32 	%r249, %r12;
$L__BB2_6:
	.pragma "nounroll";
	mul.wide.s32 	%rd24, %r248, 4;
	add.s64 	%rd4, %rd1, %rd24;
	ld.global.u32 	%r209, [%rd4];
	setp.ne.s32 	%p12, %r209, %r2;
	@%p12 bra 	$L__BB2_8;
	add.s32 	%r337, %r337, %r16;
	add.s32 	%r210, %r338, %r249;
	add.s32 	%r338, %r210, -3;
	add.s32 	%r340, %r340, 1;
	add.s32 	%r339, %r339, 1;
$L__BB2_8:
	mul.wide.s32 	%rd5, %r187, 4;
	add.s64 	%rd6, %rd4, %rd5;
	ld.global.u32 	%r211, [%rd6];
	setp.ne.s32 	%p13, %r211, %r2;
	@%p13 bra 	$L__BB2_10;
	add.s32 	%r337, %r337, %r16;
	add.s32 	%r212, %r249, %r338;
	add.s32 	%r338, %r212, -2;
	add.s32 	%r340, %r340, 1;
	add.s32 	%r339, %r339, 1;
$L__BB2_10:
	add.s64 	%rd7, %rd6, %rd5;
	ld.global.u32 	%r213, [%rd7];
	setp.ne.s32 	%p14, %r213, %r2;
	@%p14 bra 	$L__BB2_12;
	add.s32 	%r337, %r337, %r16;
	add.s32 	%r214, %r249, %r338;
	add.s32 	%r338, %r214, -1;
	add.s32 	%r340, %r340, 1;
	add.s32 	%r339, %r339, 1;
$L__BB2_12:
	add.s64 	%rd8, %rd7, %rd5;
	ld.global.u32 	%r215, [%rd8];
	setp.ne.s32 	%p15, %r215, %r2;
	@%p15 bra 	$L__BB2_14;
	add.s32 	%r337, %r337, %r16;
	add.s32 	%r338, %r249, %r338;
	add.s32 	%r340, %r340, 1;
	add.s32 	%r339, %r339, 1;
$L__BB2_14:
	add.s64 	%rd9, %rd8, %rd5;
	ld.global.u32 	%r216, [%rd9];
	setp.ne.s32 	%p16, %r216, %r2;
	@%p16 bra 	$L__BB2_16;
	add.s32 	%r337, %r337, %r16;
	add.s32 	%r217, %r249, %r338;
	add.s32 	%r338, %r217, 1;
	add.s32 	%r340, %r340, 1;
	add.s32 	%r339, %r339, 1;
$L__BB2_16:
	add.s64 	%rd10, %rd9, %rd5;
	ld.global.u32 	%r218, [%rd10];
	setp.ne.s32 	%p17, %r218, %r2;
	@%p17 bra 	$L__BB2_18;
	add.s32 	%r337, %r337, %r16;
	add.s32 	%r219, %r249, %r338;
	add.s32 	%r338, %r219, 2;
	add.s32 	%r340, %r340, 1;
	add.s32 	%r339, %r339, 1;
$L__BB2_18:
	add.s64 	%rd11, %rd10, %rd5;
	ld.global.u32 	%r220, [%rd11];
	setp.ne.s32 	%p18, %r220, %r2;
	@%p18 bra 	$L__BB2_20;
	add.s32 	%r337, %r337, %r16;
	add.s32 	%r221, %r249, %r338;
	add.s32 	%r338, %r221, 3;
	add.s32 	%r340, %r340, 1;
	add.s32 	%r339, %r339, 1;
$L__BB2_20:
	add.s64 	%rd25, %rd11, %rd5;
	ld.global.u32 	%r222, [%rd25];
	setp.ne.s32 	%p19, %r222, %r2;
	@%p19 bra 	$L__BB2_22;
	add.s32 	%r337, %r337, %r16;
	add.s32 	%r223, %r249, %r338;
	add.s32 	%r338, %r223, 4;
	add.s32 	%r340, %r340, 1;
	add.s32 	%r339, %r339, 1;
$L__BB2_22:
	add.s32 	%r249, %r249, 8;
	add.s32 	%r248, %r248, %r14;
	add.s32 	%r247, %r247, 8;
	setp.ne.s32 	%p20, %r247, 0;
	@%p20 bra 	$L__BB2_6;
	add.s32 	%r315, %r249, -3;
$L__BB2_24:
	setp.eq.s32 	%p21, %r8, 0;
	@%p21 bra 	$L__BB2_45;
	setp.lt.u32 	%p22, %r9, 3;
	@%p22 bra 	$L__BB2_35;
	mad.lo.s32 	%r225, %r315, %r187, %r16;
	mul.wide.s32 	%rd26, %r225, 4;
	add.s64 	%rd12, %rd1, %rd26;
	ld.global.u32 	%r226, [%rd12];
	setp.ne.s32 	%p23, %r226, %r2;
	@%p23 bra 	$L__BB2_28;
	add.s32 	%r337, %r337, %r16;
	add.s32 	%r338, %r315, %r338;
	add.s32 	%r340, %r340, 1;
	add.s32 	%r339, %r339, 1;
$L__BB2_28:
	add.s64 	%rd14, %rd12, %rd29;
	ld.global.u32 	%r227, [%rd14];
	setp.ne.s32 	%p24, %r227, %r2;
	@%p24 bra 	$L__BB2_30;
	add.s32 	%r228, %r315, %r338;
	add.s32 	%r337, %r337, %r16;
	add.s32 	%r338, %r228, 1;
	add.s32 	%r340, %r340, 1;
	add.s32 	%r339, %r339, 1;
$L__BB2_30:
	add.s64 	%rd15, %rd14, %rd29;
	ld.global.u32 	%r229, [%rd15];
	setp.ne.s32 	%p25, %r229, %r2;
	@%p25 bra 	$L__BB2_32;
	add.s32 	%r230, %r315, %r338;
	add.s32 	%r337, %r337, %r16;
	add.s32 	%r338, %r230, 2;
	add.s32 	%r340, %r340, 1;
	add.s32 	%r339, %r339, 1;
$L__BB2_32:
	add.s64 	%rd27, %rd15, %rd29;
	ld.global.u32 	%r231, [%rd27];
	setp.ne.s32 	%p26, %r231, %r2;
	@%p26 bra 	$L__BB2_34;
	add.s32 	%r232, %r315, %r338;
	add.s32 	%r337, %r337, %r16;
	add.s32 	%r338, %r232, 3;
	add.s32 	%r340, %r340, 1;
	add.s32 	%r339, %r339, 1;
$L__BB2_34:
	add.s32 	%r315, %r315, 4;
$L__BB2_35:
	setp.eq.s32 	%p27, %r10, 0;
	@%p27 bra 	$L__BB2_45;
	setp.eq.s32 	%p28, %r10, 1;
	@%p28 bra 	$L__BB2_42;
	mad.lo.s32 	%r234, %r315, %r187, %r16;
	mul.wide.s32 	%rd28, %r234, 4;
	add.s64 	%rd16, %rd1, %rd28;
	ld.global.u32 	%r235, [%rd16];
	setp.ne.s32 	%p29, %r235, %r2;
	@%p29 bra 	$L__BB2_39;
	add.s32 	%r337, %r337, %r16;
	add.s32 	%r338, %r315, %r338;
	add.s32 	%r340, %r340, 1;
	add.s32 	%r339, %r339, 1;
$L__BB2_39:
	add.s64 	%rd30, %rd16, %rd29;
	ld.global.u32 	%r236, [%rd30];
	setp.ne.s32 	%p30, %r236, %r2;
	@%p30 bra 	$L__BB2_41;
	add.s32 	%r237, %r315, %r338;
	add.s32 	%r337, %r337, %r16;
	add.s32 	%r338, %r237, 1;
	add.s32 	%r340, %r340, 1;
	add.s32 	%r339, %r339, 1;
$L__BB2_41:
	add.s32 	%r315, %r315, 2;
$L__BB2_42:
	setp.eq.s32 	%p31, %r11, 0;
	@%p31 bra 	$L__BB2_45;
	mad.lo.s32 	%r238, %r315, %r187, %r16;
	mul.wide.s32 	%rd31, %r238, 4;
	add.s64 	%rd32, %rd1, %rd31;
	ld.global.u32 	%r239, [%rd32];
	setp.ne.s32 	%p32, %r239, %r2;
	@%p32 bra 	$L__BB2_45;
	add.s32 	%r337, %r337, %r16;
	add.s32 	%r338, %r315, %r338;
	add.s32 	%r340, %r340, 1;
	add.s32 	%r339, %r339, 1;
$L__BB2_45:
	add.s32 	%r242, %r16, 1;
	setp.lt.s32 	%p33, %r16, %r4;
	@%p33 bra 	$L__BB2_3;
	setp.eq.s32 	%p34, %r340, 0;
$L__BB2_47:
	@%p34 bra 	$L__BB2_49;
	div.s32 	%r240, %r337, %r339;
	st.global.u32 	[%rd3], %r240;
	div.s32 	%r241, %r338, %r339;
	st.global.u32 	[%rd3+4], %r241;
$L__BB2_49:
	ret;

}
.func  (.param .b64 func_retval0) __internal_accurate_pow(
	.param .b64 __internal_accurate_pow_param_0,
	.param .b64 __internal_accurate_pow_param_1
)
{
	.reg .pred 	%p<8>;
	.reg .b32 	%r<49>;
	.reg .b32 	%f<3>;
	.reg .b64 	%fd<109>;

	ld.param.f64 	%fd10, [__internal_accurate_pow_param_0];
	ld.param.f64 	%fd11, [__internal_accurate_pow_param_1];
	{
	.reg .b32 %temp; 
	mov.b64 	{%temp, %r46}, %fd10;
	}
	{
	.reg .b32 %temp; 
	mov.b64 	{%r45, %temp}, %fd10;
	}
	shr.u32 	%r47, %r46, 20;
	setp.gt.u32 	%p1, %r46, 1048575;
	@%p1 bra 	$L__BB3_2;
	mul.f64 	%fd12, %fd10, 0d4350000000000000;
	{
	.reg .b32 %temp; 
	mov.b64 	{%temp, %r46}, %fd12;
	}
	{
	.reg .b32 %temp; 
	mov.b64 	{%r45, %temp}, %fd12;
	}
	shr.u32 	%r16, %r46, 20;
	add.s32 	%r47, %r16, -54;
$L__BB3_2:
	add.s32 	%r48, %r47, -1023;
	and.b32  	%r17, %r46, -2146435073;
	or.b32  	%r18, %r17, 1072693248;
	mov.b64 	%fd107, {%r45, %r18};
	setp.lt.u32 	%p2, %r18, 1073127583;
	@%p2 bra 	$L__BB3_4;
	{
	.reg .b32 %temp; 
	mov.b64 	{%r19, %temp}, %fd107;
	}
	{
	.reg .b32 %temp; 
	mov.b64 	{%temp, %r20}, %fd107;
	}
	add.s32 	%r21, %r20, -1048576;
	mov.b64 	%fd107, {%r19, %r21};
	add.s32 	%r48, %r47, -1022;
$L__BB3_4:
	add.f64 	%fd13, %fd107, 0dBFF0000000000000;
	add.f64 	%fd14, %fd107, 0d3FF0000000000000;
	rcp.approx.ftz.f64 	%fd15, %fd14;
	neg.f64 	%fd16, %fd14;
	fma.rn.f64 	%fd17, %fd16, %fd15, 0d3FF0000000000000;
	fma.rn.f64 	%fd18, %fd17, %fd17, %fd17;
	fma.rn.f64 	%fd19, %fd18, %fd15, %fd15;
	mul.f64 	%fd20, %fd13, %fd19;
	fma.rn.f64 	%fd21, %fd13, %fd19, %fd20;
	mul.f64 	%fd22, %fd21, %fd21;
	fma.rn.f64 	%fd23, %fd22, 0d3EB0F5FF7D2CAFE2, 0d3ED0F5D241AD3B5A;
	fma.rn.f64 	%fd24, %fd23, %fd22, 0d3EF3B20A75488A3F;
	fma.rn.f64 	%fd25, %fd24, %fd22, 0d3F1745CDE4FAECD5;
	fma.rn.f64 	%fd26, %fd25, %fd22, 0d3F3C71C7258A578B;
	fma.rn.f64 	%fd27, %fd26, %fd22, 0d3F6249249242B910;
	fma.rn.f64 	%fd28, %fd27, %fd22, 0d3F89999999999DFB;
	sub.f64 	%fd29, %fd13, %fd21;
	add.f64 	%fd30, %fd29, %fd29;
	neg.f64 	%fd31, %fd21;
	fma.rn.f64 	%fd32, %fd31, %fd13, %fd30;
	mul.f64 	%fd33, %fd19, %fd32;
	fma.rn.f64 	%fd34, %fd22, %fd28, 0d3FB5555555555555;
	mov.f64 	%fd35, 0d3FB5555555555555;
	sub.f64 	%fd36, %fd35, %fd34;
	fma.rn.f64 	%fd37, %fd22, %fd28, %fd36;
	add.f64 	%fd38, %fd37, 0dBC46A4CB00B9E7B0;
	add.f64 	%fd39, %fd34, %fd38;
	sub.f64 	%fd40, %fd34, %fd39;
	add.f64 	%fd41, %fd38, %fd40;
	mul.rn.f64 	%fd42, %fd21, %fd21;
	neg.f64 	%fd43, %fd42;
	fma.rn.f64 	%fd44, %fd21, %fd21, %fd43;
	{
	.reg .b32 %temp; 
	mov.b64 	{%r22, %temp}, %fd33;
	}
	{
	.reg .b32 %temp; 
	mov.b64 	{%temp, %r23}, %fd33;
	}
	add.s32 	%r24, %r23, 1048576;
	mov.b64 	%fd45, {%r22, %r24};
	fma.rn.f64 	%fd46, %fd21, %fd45, %fd44;
	mul.rn.f64 	%fd47, %fd42, %fd21;
	neg.f64 	%fd48, %fd47;
	fma.rn.f64 	%fd49, %fd42, %fd21, %fd48;
	fma.rn.f64 	%fd50, %fd42, %fd33, %fd49;
	fma.rn.f64 	%fd51, %fd46, %fd21, %fd50;
	mul.rn.f64 	%fd52, %fd39, %fd47;
	neg.f64 	%fd53, %fd52;
	fma.rn.f64 	%fd54, %fd39, %fd47, %fd53;
	fma.rn.f64 	%fd55, %fd39, %fd51, %fd54;
	fma.rn.f64 	%fd56, %fd41, %fd47, %fd55;
	add.f64 	%fd57, %fd52, %fd56;
	sub.f64 	%fd58, %fd52, %fd57;
	add.f64 	%fd59, %fd56, %fd58;
	add.f64 	%fd60, %fd21, %fd57;
	sub.f64 	%fd61, %fd21, %fd60;
	add.f64 	%fd62, %fd57, %fd61;
	add.f64 	%fd63, %fd59, %fd62;
	add.f64 	%fd64, %fd33, %fd63;
	add.f64 	%fd65, %fd60, %fd64;
	sub.f64 	%fd66, %fd60, %fd65;
	add.f64 	%fd67, %fd64, %fd66;
	xor.b32  	%r25, %r48, -2147483648;
	mov.b32 	%r26, 1127219200;
	mov.b64 	%fd68, {%r25, %r26};
	mov.b32 	%r27, -2147483648;
	mov.b64 	%fd69, {%r27, %r26};
	sub.f64 	%fd70, %fd68, %fd69;
	fma.rn.f64 	%fd71, %fd70, 0d3FE62E42FEFA39EF, %fd65;
	fma.rn.f64 	%fd72, %fd70, 0dBFE62E42FEFA39EF, %fd71;
	sub.f64 	%fd73, %fd72, %fd65;
	sub.f64 	%fd74, %fd67, %fd73;
	fma.rn.f64 	%fd75, %fd70, 0d3C7ABC9E3B39803F, %fd74;
	add.f64 	%fd76, %fd71, %fd75;
	sub.f64 	%fd77, %fd71, %fd76;
	add.f64 	%fd78, %fd75, %fd77;
	{
	.reg .b32 %temp; 
	mov.b64 	{%temp, %r28}, %fd11;
	}
	{
	.reg .b32 %temp; 
	mov.b64 	{%r29, %temp}, %fd11;
	}
	shl.b32 	%r30, %r28, 1;
	setp.gt.u32 	%p3, %r30, -33554433;
	and.b32  	%r31, %r28, -15728641;
	selp.b32 	%r32, %r31, %r28, %p3;
	mov.b64 	%fd79, {%r29, %r32};
	mul.rn.f64 	%fd80, %fd76, %fd79;
	neg.f64 	%fd81, %fd80;
	fma.rn.f64 	%fd82, %fd76, %fd79, %fd81;
	fma.rn.f64 	%fd83, %fd78, %fd79, %fd82;
	add.f64 	%fd4, %fd80, %fd83;
	sub.f64 	%fd84, %fd80, %fd4;
	add.f64 	%fd5, %fd83, %fd84;
	fma.rn.f64 	%fd85, %fd4, 0d3FF71547652B82FE, 0d4338000000000000;
	{
	.reg .b32 %temp; 
	mov.b64 	{%r13, %temp}, %fd85;
	}
	mov.f64 	%fd86, 0dC338000000000000;
	add.rn.f64 	%fd87, %fd85, %fd86;
	fma.rn.f64 	%fd88, %fd87, 0dBFE62E42FEFA39EF, %fd4;
	fma.rn.f64 	%fd89, %fd87, 0dBC7ABC9E3B39803F, %fd88;
	fma.rn.f64 	%fd90, %fd89, 0d3E5ADE1569CE2BDF, 0d3E928AF3FCA213EA;
	fma.rn.f64 	%fd91, %fd90, %fd89, 0d3EC71DEE62401315;
	fma.rn.f64 	%fd92, %fd91, %fd89, 0d3EFA01997C89EB71;
	fma.rn.f64 	%fd93, %fd92, %fd89, 0d3F2A01A014761F65;
	fma.rn.f64 	%fd94, %fd93, %fd89, 0d3F56C16C1852B7AF;
	fma.rn.f64 	%fd95, %fd94, %fd89, 0d3F81111111122322;
	fma.rn.f64 	%fd96, %fd95, %fd89, 0d3FA55555555502A1;
	fma.rn.f64 	%fd97, %fd96, %fd89, 0d3FC5555555555511;
	fma.rn.f64 	%fd98, %fd97, %fd89, 0d3FE000000000000B;
	fma.rn.f64 	%fd99, %fd98, %fd89, 0d3FF0000000000000;
	fma.rn.f64 	%fd100, %fd99, %fd89, 0d3FF0000000000000;
	{
	.reg .b32 %temp; 
	mov.b64 	{%r14, %temp}, %fd100;
	}
	{
	.reg .b32 %temp; 
	mov.b64 	{%temp, %r15}, %fd100;
	}
	shl.b32 	%r33, %r13, 20;
	add.s32 	%r34, %r33, %r15;
	mov.b64 	%fd108, {%r14, %r34};
	{
	.reg .b32 %temp; 
	mov.b64 	{%temp, %r35}, %fd4;
	}
	mov.b32 	%f2, %r35;
	abs.f32 	%f1, %f2;
	setp.lt.f32 	%p4, %f1, 0f4086232B;
	@%p4 bra 	$L__BB3_7;
	setp.lt.f64 	%p5, %fd4, 0d0000000000000000;
	add.f64 	%fd101, %fd4, 0d7FF0000000000000;
	selp.f64 	%fd108, 0d0000000000000000, %fd101, %p5;
	setp.geu.f32 	%p6, %f1, 0f40874800;
	@%p6 bra 	$L__BB3_7;
	shr.u32 	%r36, %r13, 31;
	add.s32 	%r37, %r13, %r36;
	shr.s32 	%r38, %r37, 1;
	shl.b32 	%r39, %r38, 20;
	add.s32 	%r40, %r15, %r39;
	mov.b64 	%fd102, {%r14, %r40};
	sub.s32 	%r41, %r13, %r38;
	shl.b32 	%r42, %r41, 20;
	add.s32 	%r43, %r42, 1072693248;
	mov.b32 	%r44, 0;
	mov.b64 	%fd103, {%r44, %r43};
	mul.f64 	%fd108, %fd103, %fd102;
$L__BB3_7:
	abs.f64 	%fd104, %fd108;
	setp.eq.f64 	%p7, %fd104, 0d7FF0000000000000;
	fma.rn.f64 	%fd105, %fd108, %fd5, %fd108;
	selp.f64 	%fd106, %fd108, %fd105, %p7;
	st.param.f64 	[func_retval0], %fd106;
	ret;

}


// ===== COMPILED SASS (sm_100) =====

	.target	sm_100

	.elftype	@"ET_EXEC"


//--------------------- .note.nv.tkinfo           --------------------------
	.section	.note.nv.tkinfo,"",@"SHT_NOTE"
	.sectionflags	@"SHF_NOTE_NV_TKINFO"
	.tkinfo
        /*0018*/ 	.word	0x00000002
        /*0030*/ 	.string	""
        /*0030*/ 	.string	"ptxas"
        /*0030*/ 	.string	"Cuda compilation tools, release 13.0, V13.0.88"
        /*0030*/ 	.string	"Build cuda_13.0.r13.0/compiler.36424714_0"
        /*0030*/ 	.string	"-arch sm_100 -m 64 "



//--------------------- .note.nv.cuinfo           --------------------------
	.section	.note.nv.cuinfo,"",@"SHT_NOTE"
	.sectionflags	@"SHF_NOTE_NV_CUINFO"
        /*0018*/ 	.short	0x0002
        /*001a*/ 	.short	0x0064
        /*001c*/ 	.short	0x0082
	.zero		2


//--------------------- .nv.info                  --------------------------
	.section	.nv.info,"",@"SHT_CUDA_INFO"
	.align	4


	//----- nvinfo : EIATTR_REGCOUNT
	.align		4
        /*0000*/ 	.byte	0x04, 0x2f
        /*0002*/ 	.short	(.L_1 - .L_0)
	.align		4
.L_0:
        /*0004*/ 	.word	index@(_Z7RGB2LABP9pixel_RGBiiP9pixel_XYZ)
        /*0008*/ 	.word	0x0000001e


	//----- nvinfo : EIATTR_FRAME_SIZE
	.align		4
.L_1:
        /*000c*/ 	.byte	0x04, 0x11
        /*000e*/ 	.short	(.L_3 - .L_2)
	.align		4
.L_2:
        /*0010*/ 	.word	index@($__internal_3_$__cuda_sm20_div_rn_f64_full)
        /*0014*/ 	.word	0x00000000


	//----- nvinfo : EIATTR_FRAME_SIZE
	.align		4
.L_3:
        /*0018*/ 	.byte	0x04, 0x11
        /*001a*/ 	.short	(.L_5 - .L_4)
	.align		4
.L_4:
        /*001c*/ 	.word	index@(_Z7RGB2LABP9pixel_RGBiiP9pixel_XYZ)
        /*0020*/ 	.word	0x00000000


	//----- nvinfo : EIATTR_REGCOUNT
	.align		4
.L_5:
        /*0024*/ 	.byte	0x04, 0x2f
        /*0026*/ 	.short	(.L_7 - .L_6)
	.align		4
.L_6:
        /*0028*/ 	.word	index@(_Z16label_assignmentPiP9pixel_XYZP5pointiiiiPfi)
        /*002c*/ 	.word	0x00000030


	//----- nvinfo : EIATTR_FRAME_SIZE
	.align		4
.L_7:
        /*0030*/ 	.byte	0x04, 0x11
        /*0032*/ 	.short	(.L_9 - .L_8)
	.align		4
.L_8:
        /*0034*/ 	.word	index@($_Z16label_assignmentPiP9pixel_XYZP5pointiiiiPfi$__internal_accurate_pow)
        /*0038*/ 	.word	0x00000000


	//----- nvinfo : EIATTR_FRAME_SIZE
	.align		4
.L_9:
        /*003c*/ 	.byte	0x04, 0x11
        /*003e*/ 	.short	(.L_11 - .L_10)
	.align		4
.L_10:
        /*0040*/ 	.word	index@($__internal_2_$__cuda_sm3x_div_rn_noftz_f32_slowpath)
        /*0044*/ 	.word	0x00000000


	//----- nvinfo : EIATTR_FRAME_SIZE
	.align		4
.L_11:
        /*0048*/ 	.byte	0x04, 0x11
        /*004a*/ 	.short	(.L_13 - .L_12)
	.align		4
.L_12:
        /*004c*/ 	.word	index@($__internal_1_$__cuda_sm20_sqrt_rn_f32_slowpath)
        /*0050*/ 	.word	0x00000000


	//----- nvinfo : EIATTR_FRAME_SIZE
	.align		4
.L_13:
        /*0054*/ 	.byte	0x04, 0x11
        /*0056*/ 	.short	(.L_15 - .L_14)
	.align		4
.L_14:
        /*0058*/ 	.word	index@($__internal_0_$__cuda_sm20_dsqrt_rn_f64_mediumpath_v1)
        /*005c*/ 	.word	0x00000000


	//----- nvinfo : EIATTR_FRAME_SIZE
	.align		4
.L_15:
        /*0060*/ 	.byte	0x04, 0x11
        /*0062*/ 	.short	(.L_17 - .L_16)
	.align		4
.L_16:
        /*0064*/ 	.word	index@(_Z16label_assignmentPiP9pixel_XYZP5pointiiiiPfi)
        /*0068*/ 	.word	0x00000000


	//----- nvinfo : EIATTR_REGCOUNT
	.align		4
.L_17:
        /*006c*/ 	.byte	0x04, 0x2f
        /*006e*/ 	.short	(.L_19 - .L_18)
	.align		4
.L_18:
        /*0070*/ 	.word	index@(_Z14update_centresPiP5pointiiii)
        /*0074*/ 	.word	0x00000020


	//----- nvinfo : EIATTR_FRAME_SIZE
	.align		4
.L_19:
        /*0078*/ 	.byte	0x04, 0x11
        /*007a*/ 	.short	(.L_21 - .L_20)
	.align		4
.L_20:
        /*007c*/ 	.word	index@(_Z14update_centresPiP5pointiiii)
        /*0080*/ 	.word	0x00000000


	//----- nvinfo : EIATTR_MIN_STACK_SIZE
	.align		4
.L_21:
        /*0084*/ 	.byte	0x04, 0x12
        /*0086*/ 	.short	(.L_23 - .L_22)
	.align		4
.L_22:
        /*0088*/ 	.word	index@(_Z14update_centresPiP5pointiiii)
        /*008c*/ 	.word	0x00000000


	//----- nvinfo : EIATTR_MIN_STACK_SIZE
	.align		4
.L_23:
        /*0090*/ 	.byte	0x04, 0x12
        /*0092*/ 	.short	(.L_25 - .L_24)
	.align		4
.L_24:
        /*0094*/ 	.word	index@(_Z16label_assignmentPiP9pixel_XYZP5pointiiiiPfi)
        /*0098*/ 	.word	0x00000000


	//----- nvinfo : EIATTR_MIN_STACK_SIZE
	.align		4
.L_25:
        /*009c*/ 	.byte	0x04, 0x12
        /*009e*/ 	.short	(.L_27 - .L_26)
	.align		4
.L_26:
        /*00a0*/ 	.word	index@(_Z7RGB2LABP9pixel_RGBiiP9pixel_XYZ)
        /*00a4*/ 	.word	0x00000000
.L_27:


//--------------------- .nv.compat                --------------------------
	.section	.nv.compat,"",@"SHT_CUDA_COMPAT_INFO"
	.align	4
        /*0000*/ 	.byte	0x02, 0x09, 0x00, 0x00, 0x02, 0x02, 0x01, 0x00, 0x02, 0x05, 0x05, 0x00, 0x03, 0x07, 0x01, 0x01
        /*0010*/ 	.byte	0x02, 0x03, 0x00, 0x00, 0x02, 0x06, 0x01, 0x00, 0x04, 0x0b, 0x08, 0x00, 0x01, 0x00, 0x00, 0x00
        /*0020*/ 	.byte	0x00, 0x00, 0x00, 0x00


//--------------------- .nv.info._Z14update_centresPiP5pointiiii --------------------------
	.section	.nv.info._Z14update_centresPiP5pointiiii,"",@"SHT_CUDA_INFO"
	.sectionflags	@""
	.align	4


	//----- nvinfo : EIATTR_CUDA_API_VERSION
	.align		4
        /*0000*/ 	.byte	0x04, 0x37
        /*0002*/ 	.short	(.L_29 - .L_28)
.L_28:
        /*0004*/ 	.word	0x00000082


	//----- nvinfo : EIATTR_KPARAM_INFO
	.align		4
.L_29:
        /*0008*/ 	.byte	0x04, 0x17
        /*000a*/ 	.short	(.L_31 - .L_30)
.L_30:
        /*000c*/ 	.word	0x00000000
        /*0010*/ 	.short	0x0005
        /*0012*/ 	.short	0x001c
        /*0014*/ 	.byte	0x00, 0xf0, 0x11, 0x00


	//----- nvinfo : EIATTR_KPARAM_INFO
	.align		4
.L_31:
        /*0018*/ 	.byte	0x04, 0x17
        /*001a*/ 	.short	(.L_33 - .L_32)
.L_32:
        /*001c*/ 	.word	0x00000000
        /*0020*/ 	.short	0x0004
        /*0022*/ 	.short	0x0018
        /*0024*/ 	.byte	0x00, 0xf0, 0x11, 0x00


	//----- nvinfo : EIATTR_KPARAM_INFO
	.align		4
.L_33:
        /*0028*/ 	.byte	0x04, 0x17
        /*002a*/ 	.short	(.L_35 - .L_34)
.L_34:
        /*002c*/ 	.word	0x00000000
        /*0030*/ 	.short	0x0003
        /*0032*/ 	.short	0x0014
        /*0034*/ 	.byte	0x00, 0xf0, 0x11, 0x00


	//----- nvinfo : EIATTR_KPARAM_INFO
	.align		4
.L_35:
        /*0038*/ 	.byte	0x04, 0x17
        /*003a*/ 	.short	(.L_37 - .L_36)
.L_36:
        /*003c*/ 	.word	0x00000000
        /*0040*/ 	.short	0x0002
        /*0042*/ 	.short	0x0010
        /*0044*/ 	.byte	0x00, 0xf0, 0x11, 0x00


	//----- nvinfo : EIATTR_KPARAM_INFO
	.align		4
.L_37:
        /*0048*/ 	.byte	0x04, 0x17
        /*004a*/ 	.short	(.L_39 - .L_38)
.L_38:
        /*004c*/ 	.word	0x00000000
        /*0050*/ 	.short	0x0001
        /*0052*/ 	.short	0x0008
        /*0054*/ 	.byte	0x00, 0xf5, 0x21, 0x00


	//----- nvinfo : EIATTR_KPARAM_INFO
	.align		4
.L_39:
        /*0058*/ 	.byte	0x04, 0x17
        /*005a*/ 	.short	(.L_41 - .L_40)
.L_40:
        /*005c*/ 	.word	0x00000000
        /*0060*/ 	.short	0x0000
        /*0062*/ 	.short	0x0000
        /*0064*/ 	.byte	0x00, 0xf5, 0x21, 0x00


	//----- nvinfo : EIATTR_SPARSE_MMA_MASK
	.align		4
.L_41:
        /*0068*/ 	.byte	0x03, 0x50
        /*006a*/ 	.short	0x0000


	//----- nvinfo : EIATTR_MAXREG_COUNT
	.align		4
        /*006c*/ 	.byte	0x03, 0x1b
        /*006e*/ 	.short	0x00ff


	//----- nvinfo : EIATTR_MERCURY_ISA_VERSION
	.align		4
        /*0070*/ 	.byte	0x03, 0x5f
        /*0072*/ 	.short	0x0101


	//----- nvinfo : EIATTR_VRC_CTA_INIT_COUNT
	.align		4
        /*0074*/ 	.byte	0x02, 0x4a
	.zero		1
	.zero		1


	//----- nvinfo : EIATTR_EXIT_INSTR_OFFSETS
	.align		4
        /*0078*/ 	.byte	0x04, 0x1c
        /*007a*/ 	.short	(.L_43 - .L_42)


	//   ....[0]....
.L_42:
        /*007c*/ 	.word	0x00000090


	//   ....[1]....
        /*0080*/ 	.word	0x00000d40


	//   ....[2]....
        /*0084*/ 	.word	0x00000fe0


	//----- nvinfo : EIATTR_CRS_STACK_SIZE
	.align		4
.L_43:
        /*0088*/ 	.byte	0x04, 0x1e
        /*008a*/ 	.short	(.L_45 - .L_44)
.L_44:
        /*008c*/ 	.word	0x00000000


	//----- nvinfo : EIATTR_CBANK_PARAM_SIZE
	.align		4
.L_45:
        /*0090*/ 	.byte	0x03, 0x19
        /*0092*/ 	.short	0x0020


	//----- nvinfo : EIATTR_PARAM_CBANK
	.align		4
        /*0094*/ 	.byte	0x04, 0x0a
        /*0096*/ 	.short	(.L_47 - .L_46)
	.align		4
.L_46:
        /*0098*/ 	.word	index@(.nv.constant0._Z14update_centresPiP5pointiiii)
        /*009c*/ 	.short	0x0380
        /*009e*/ 	.short	0x0020


	//----- nvinfo : EIATTR_SW_WAR
	.align		4
.L_47:
        /*00a0*/ 	.byte	0x04, 0x36
        /*00a2*/ 	.short	(.L_49 - .L_48)
.L_48:
        /*00a4*/ 	.word	0x00000008
.L_49:


//--------------------- .nv.info._Z16label_assignmentPiP9pixel_XYZP5pointiiiiPfi --------------------------
	.section	.nv.info._Z16label_assignmentPiP9pixel_XYZP5pointiiiiPfi,"",@"SHT_CUDA_INFO"
	.sectionflags	@""
	.align	4


	//----- nvinfo : EIATTR_CUDA_API_VERSION
	.align		4
        /*0000*/ 	.byte	0x04, 0x37
        /*0002*/ 	.short	(.L_51 - .L_50)
.L_50:
        /*0004*/ 	.word	0x00000082


	//----- nvinfo : EIATTR_KPARAM_INFO
	.align		4
.L_51:
        /*0008*/ 	.byte	0x04, 0x17
        /*000a*/ 	.short	(.L_53 - .L_52)
.L_52:
        /*000c*/ 	.word	0x00000000
        /*0010*/ 	.short	0x0008
        /*0012*/ 	.short	0x0030
        /*0014*/ 	.byte	0x00, 0xf0, 0x11, 0x00


	//----- nvinfo : EIATTR_KPARAM_INFO
	.align		4
.L_53:
        /*0018*/ 	.byte	0x04, 0x17
        /*001a*/ 	.short	(.L_55 - .L_54)
.L_54:
        /*001c*/ 	.word	0x00000000
        /*0020*/ 	.short	0x0007
        /*0022*/ 	.short	0x0028
        /*0024*/ 	.byte	0x00, 0xf5, 0x21, 0x00


	//----- nvinfo : EIATTR_KPARAM_INFO
	.align		4
.L_55:
        /*0028*/ 	.byte	0x04, 0x17
        /*002a*/ 	.short	(.L_57 - .L_56)
.L_56:
        /*002c*/ 	.word	0x00000000
        /*0030*/ 	.short	0x0006
        /*0032*/ 	.short	0x0024
        /*0034*/ 	.byte	0x00, 0xf0, 0x11, 0x00


	//----- nvinfo : EIATTR_KPARAM_INFO
	.align		4
.L_57:
        /*0038*/ 	.byte	0x04, 0x17
        /*003a*/ 	.short	(.L_59 - .L_58)
.L_58:
        /*003c*/ 	.word	0x00000000
        /*0040*/ 	.short	0x0005
        /*0042*/ 	.short	0x0020
        /*0044*/ 	.byte	0x00, 0xf0, 0x11, 0x00


	//----- nvinfo : EIATTR_KPARAM_INFO
	.align		4
.L_59:
        /*0048*/ 	.byte	0x04, 0x17
        /*004a*/ 	.short	(.L_61 - .L_60)
.L_60:
        /*004c*/ 	.word	0x00000000
        /*0050*/ 	.short	0x0004
        /*0052*/ 	.short	0x001c
        /*0054*/ 	.byte	0x00, 0xf0, 0x11, 0x00


	//----- nvinfo : EIATTR_KPARAM_INFO
	.align		4
.L_61:
        /*0058*/ 	.byte	0x04, 0x17
        /*005a*/ 	.short	(.L_63 - .L_62)
.L_62:
        /*005c*/ 	.word	0x00000000
        /*0060*/ 	.short	0x0003
        /*0062*/ 	.short	0x0018
        /*0064*/ 	.byte	0x00, 0xf0, 0x11, 0x00


	//----- nvinfo : EIATTR_KPARAM_INFO
	.align		4
.L_63:
        /*0068*/ 	.byte	0x04, 0x17
        /*006a*/ 	.short	(.L_65 - .L_64)
.L_64:
        /*006c*/ 	.word	0x00000000
        /*0070*/ 	.short	0x0002
        /*0072*/ 	.short	0x0010
        /*0074*/ 	.byte	0x00, 0xf5, 0x21, 0x00


	//----- nvinfo : EIATTR_KPARAM_INFO
	.align		4
.L_65:
        /*0078*/ 	.byte	0x04, 0x17
        /*007a*/ 	.short	(.L_67 - .L_66)
.L_66:
        /*007c*/ 	.word	0x00000000
        /*0080*/ 	.short	0x0001
        /*0082*/ 	.short	0x0008
        /*0084*/ 	.byte	0x00, 0xf5, 0x21, 0x00


	//----- nvinfo : EIATTR_KPARAM_INFO
	.align		4
.L_67:
        /*0088*/ 	.byte	0x04, 0x17
        /*008a*/ 	.short	(.L_69 - .L_68)
.L_68:
        /*008c*/ 	.word	0x00000000
        /*0090*/ 	.short	0x0000
        /*0092*/ 	.short	0x0000
        /*0094*/ 	.byte	0x00, 0xf5, 0x21, 0x00


	//----- nvinfo : EIATTR_SPARSE_MMA_MASK
	.align		4
.L_69:
        /*0098*/ 	.byte	0x03, 0x50
        /*009a*/ 	.short	0x0000


	//----- nvinfo : EIATTR_MAXREG_COUNT
	.align		4
        /*009c*/ 	.byte	0x03, 0x1b
        /*009e*/ 	.short	0x00ff


	//----- nvinfo : EIATTR_MERCURY_ISA_VERSION
	.align		4
        /*00a0*/ 	.byte	0x03, 0x5f
        /*00a2*/ 	.short	0x0101


	//----- nvinfo : EIATTR_VRC_CTA_INIT_COUNT
	.align		4
        /*00a4*/ 	.byte	0x02, 0x4a
	.zero		1
	.zero		1


	//----- nvinfo : EIATTR_EXIT_INSTR_OFFSETS
	.align		4
        /*00a8*/ 	.byte	0x04, 0x1c
        /*00aa*/ 	.short	(.L_71 - .L_70)


	//   ....[0]....
.L_70:
        /*00ac*/ 	.word	0x00000070


	//   ....[1]....
        /*00b0*/ 	.word	0x00000140


	//   ....[2]....
        /*00b4*/ 	.word	0x00001a40


	//----- nvinfo : EIATTR_CRS_STACK_SIZE
	.align		4
.L_71:
        /*00b8*/ 	.byte	0x04, 0x1e
        /*00ba*/ 	.short	(.L_73 - .L_72)
.L_72:
        /*00bc*/ 	.word	0x00000000


	//----- nvinfo : EIATTR_CBANK_PARAM_SIZE
	.align		4
.L_73:
        /*00c0*/ 	.byte	0x03, 0x19
        /*00c2*/ 	.short	0x0034


	//----- nvinfo : EIATTR_PARAM_CBANK
	.align		4
        /*00c4*/ 	.byte	0x04, 0x0a
        /*00c6*/ 	.short	(.L_75 - .L_74)
	.align		4
.L_74:
        /*00c8*/ 	.word	index@(.nv.constant0._Z16label_assignmentPiP9pixel_XYZP5pointiiiiPfi)
        /*00cc*/ 	.short	0x0380
        /*00ce*/ 	.short	0x0034


	//----- nvinfo : EIATTR_SW_WAR
	.align		4
.L_75:
        /*00d0*/ 	.byte	0x04, 0x36
        /*00d2*/ 	.short	(.L_77 - .L_76)
.L_76:
        /*00d4*/ 	.word	0x00000008
.L_77:


//--------------------- .nv.info._Z7RGB2LABP9pixel_RGBiiP9pixel_XYZ --------------------------
	.section	.nv.info._Z7RGB2LABP9pixel_RGBiiP9pixel_XYZ,"",@"SHT_CUDA_INFO"
	.sectionflags	@""
	.align	4


	//----- nvinfo : EIATTR_CUDA_API_VERSION
	.align		4
        /*0000*/ 	.byte	0x04, 0x37
        /*0002*/ 	.short	(.L_79 - .L_78)
.L_78:
        /*0004*/ 	.word	0x00000082


	//----- nvinfo : EIATTR_KPARAM_INFO
	.align		4
.L_79:
        /*0008*/ 	.byte	0x04, 0x17
        /*000a*/ 	.short	(.L_81 - .L_80)
.L_80:
        /*000c*/ 	.word	0x00000000
        /*0010*/ 	.short	0x0003
        /*0012*/ 	.short	0x0010
        /*0014*/ 	.byte	0x00, 0xf5, 0x21, 0x00


	//----- nvinfo : EIATTR_KPARAM_INFO
	.align		4
.L_81:
        /*0018*/ 	.byte	0x04, 0x17
        /*001a*/ 	.short	(.L_83 - .L_82)
.L_82:
        /*001c*/ 	.word	0x00000000
        /*0020*/ 	.short	0x0002
        /*0022*/ 	.short	0x000c
        /*0024*/ 	.byte	0x00, 0xf0, 0x11, 0x00


	//----- nvinfo : EIATTR_KPARAM_INFO
	.align		4
.L_83:
        /*0028*/ 	.byte	0x04, 0x17
        /*002a*/ 	.short	(.L_85 - .L_84)
.L_84:
        /*002c*/ 	.word	0x00000000
        /*0030*/ 	.short	0x0001
        /*0032*/ 	.short	0x0008
        /*0034*/ 	.byte	0x00, 0xf0, 0x11, 0x00


	//----- nvinfo : EIATTR_KPARAM_INFO
	.align		4
.L_85:
        /*0038*/ 	.byte	0x04, 0x17
        /*003a*/ 	.short	(.L_87 - .L_86)
.L_86:
        /*003c*/ 	.word	0x00000000
        /*0040*/ 	.short	0x0000
        /*0042*/ 	.short	0x0000
        /*0044*/ 	.byte	0x00, 0xf5, 0x21, 0x00


	//----- nvinfo : EIATTR_SPARSE_MMA_MASK
	.align		4
.L_87:
        /*0048*/ 	.byte	0x03, 0x50
        /*004a*/ 	.short	0x0000


	//----- nvinfo : EIATTR_MAXREG_COUNT
	.align		4
        /*004c*/ 	.byte	0x03, 0x1b
        /*004e*/ 	.short	0x00ff


	//----- nvinfo : EIATTR_MERCURY_ISA_VERSION
	.align		4
        /*0050*/ 	.byte	0x03, 0x5f
        /*0052*/ 	.short	0x0101


	//----- nvinfo : EIATTR_VRC_CTA_INIT_COUNT
	.align		4
        /*0054*/ 	.byte	0x02, 0x4a
	.zero		1
	.zero		1


	//----- nvinfo : EIATTR_EXIT_INSTR_OFFSETS
	.align		4
        /*0058*/ 	.byte	0x04, 0x1c
        /*005a*/ 	.short	(.L_89 - .L_88)


	//   ....[0]....
.L_88:
        /*005c*/ 	.word	0x000000d0


	//   ....[1]....
        /*0060*/ 	.word	0x00001af0


	//----- nvinfo : EIATTR_CRS_STACK_SIZE
	.align		4
.L_89:
        /*0064*/ 	.byte	0x04, 0x1e
        /*0066*/ 	.short	(.L_91 - .L_90)
.L_90:
        /*0068*/ 	.word	0x00000000


	//----- nvinfo : EIATTR_CBANK_PARAM_SIZE
	.align		4
.L_91:
        /*006c*/ 	.byte	0x03, 0x19
        /*006e*/ 	.short	0x0018


	//----- nvinfo : EIATTR_PARAM_CBANK
	.align		4
        /*0070*/ 	.byte	0x04, 0x0a
        /*0072*/ 	.short	(.L_93 - .L_92)
	.align		4
.L_92:
        /*0074*/ 	.word	index@(.nv.constant0._Z7RGB2LABP9pixel_RGBiiP9pixel_XYZ)
        /*0078*/ 	.short	0x0380
        /*007a*/ 	.short	0x0018


	//----- nvinfo : EIATTR_SW_WAR
	.align		4
.L_93:
        /*007c*/ 	.byte	0x04, 0x36
        /*007e*/ 	.short	(.L_95 - .L_94)
.L_94:
        /*0080*/ 	.word	0x00000008
.L_95:


//--------------------- .nv.callgraph             --------------------------
	.section	.nv.callgraph,"",@"SHT_CUDA_CALLGRAPH"
	.align	4
	.sectionentsize	8
	.align		4
        /*0000*/ 	.word	0x00000000
	.align		4
        /*0004*/ 	.word	0xffffffff
	.align		4
        /*0008*/ 	.word	0x00000000
	.align		4
        /*000c*/ 	.word	0xfffffffe
	.align		4
        /*0010*/ 	.word	0x00000000
	.align		4
        /*0014*/ 	.word	0xfffffffd
	.align		4
        /*0018*/ 	.word	0x00000000
	.align		4
        /*001c*/ 	.word	0xfffffffc


//--------------------- .text._Z14update_centresPiP5pointiiii --------------------------
	.section	.text._Z14update_centresPiP5pointiiii,"ax",@progbits
	.align	128
        .global         _Z14update_centresPiP5pointiiii
        .type           _Z14update_centresPiP5pointiiii,@function
        .size           _Z14update_centresPiP5pointiiii,(.L_x_95 - _Z14update_centresPiP5pointiiii)
        .other          _Z14update_centresPiP5pointiiii,@"STO_CUDA_ENTRY STV_DEFAULT"
_Z14update_centresPiP5pointiiii:
.text._Z14update_centresPiP5pointiiii:
[----:B------:R-:W-:Y:S01]  /*0000*/  LDC R1, c[0x0][0x37c] ;  /* 0x0000df00ff017b82 */ /* 0x000fe20000000800 */
[----:B------:R-:W0:Y:S07]  /*0010*/  S2R R3, SR_TID.X ;  /* 0x0000000000037919 */ /* 0x000e2e0000002100 */
[----:B------:R-:W0:Y:S01]  /*0020*/  S2UR UR4, SR_CTAID.X ;  /* 0x00000000000479c3 */ /* 0x000e220000002500 */
[----:B------:R-:W1:Y:S07]  /*0030*/  LDCU UR5, c[0x0][0x39c] ;  /* 0x00007380ff0577ac */ /* 0x000e6e0008000800 */
[----:B------:R-:W0:Y:S02]  /*0040*/  LDC R0, c[0x0][0x360] ;  /* 0x0000d800ff007b82 */ /* 0x000e240000000800 */
[----:B0-----:R-:W-:Y:S01]  /*0050*/  IMAD R0, R0, UR4, R3 ;  /* 0x0000000400007c24 */ /* 0x001fe2000f8e0203 */
[----:B-1----:R-:W-:-:S04]  /*0060*/  USHF.R.S32.HI UR4, URZ, 0x1f, UR5 ;  /* 0x0000001fff047899 */ /* 0x002fc80008011405 */
[----:B------:R-:W-:-:S04]  /*0070*/  ISETP.GE.U32.AND P0, PT, R0, UR5, PT ;  /* 0x0000000500007c0c */ /* 0x000fc8000bf06070 */
[----:B------:R-:W-:-:S13]  /*0080*/  ISETP.GE.U32.AND.EX P0, PT, RZ, UR4, PT, P0 ;  /* 0x00000004ff007c0c */ /* 0x000fda000bf06100 */
[----:B------:R-:W-:Y:S05]  /*0090*/  @P0 EXIT ;  /* 0x000000000000094d */ /* 0x000fea0003800000 */
[----:B------:R-:W0:Y:S01]  /*00a0*/  LDCU.64 UR6, c[0x0][0x388] ;  /* 0x00007100ff0677ac */ /* 0x000e220008000a00 */
[----:B------:R-:W1:Y:S01]  /*00b0*/  LDC.64 R12, c[0x0][0x390] ;  /* 0x0000e400ff0c7b82 */ /* 0x000e620000000a00 */
[----:B------:R-:W2:Y:S07]  /*00c0*/  LDCU.64 UR4, c[0x0][0x358] ;  /* 0x00006b00ff0477ac */ /* 0x000eae0008000a00 */
[----:B------:R-:W3:Y:S08]  /*00d0*/  LDC R4, c[0x0][0x398] ;  /* 0x0000e600ff047b82 */ /* 0x000ef00000000800 */
[----:B------:R-:W4:Y:S01]  /*00e0*/  LDC.64 R16, c[0x0][0x380] ;  /* 0x0000e000ff107b82 */ /* 0x000f220000000a00 */
[----:B0-----:R-:W-:-:S04]  /*00f0*/  LEA R14, P0, R0, UR6, 0x3 ;  /* 0x00000006000e7c11 */ /* 0x001fc8000f8018ff */
[----:B------:R-:W-:-:S05]  /*0100*/  LEA.HI.X R15, R0, UR7, RZ, 0x3, P0 ;  /* 0x00000007000f7c11 */ /* 0x000fca00080f1cff */
[----:B--2---:R-:W1:Y:S04]  /*0110*/  LDG.E R5, desc[UR4][R14.64] ;  /* 0x000000040e057981 */ /* 0x004e68000c1e1900 */
[----:B------:R-:W2:Y:S01]  /*0120*/  LDG.E R9, desc[UR4][R14.64+0x4] ;  /* 0x000004040e097981 */ /* 0x000ea2000c1e1900 */
[----:B------:R-:W-:Y:S01]  /*0130*/  BSSY.RECONVERGENT B2, `(.L_x_0) ;  /* 0x00000c0000027945 */ /* 0x000fe20003800200 */
[C-C-:B-1----:R-:W-:Y:S01]  /*0140*/  IMAD.IADD R0, R5.reuse, 0x1, R12.reuse ;  /* 0x0000000105007824 */ /* 0x142fe200078e020c */
[C---:B------:R-:W-:Y:S01]  /*0150*/  ISETP.GE.AND P0, PT, R5.reuse, R12, PT ;  /* 0x0000000c0500720c */ /* 0x040fe20003f06270 */
[--C-:B------:R-:W-:Y:S02]  /*0160*/  IMAD.IADD R2, R5, 0x1, -R12.reuse ;  /* 0x0000000105027824 */ /* 0x100fe400078e0a0c */
[C---:B--2---:R-:W-:Y:S01]  /*0170*/  IMAD.IADD R3, R9.reuse, 0x1, R12 ;  /* 0x0000000109037824 */ /* 0x044fe200078e020c */
[-C--:B------:R-:W-:Y:S01]  /*0180*/  ISETP.GE.AND P1, PT, R0, R13.reuse, PT ;  /* 0x0000000d0000720c */ /* 0x080fe20003f26270 */
[----:B------:R-:W-:-:S02]  /*0190*/  IMAD R5, R9, R13, R5 ;  /* 0x0000000d09057224 */ /* 0x000fc400078e0205 */
[----:B------:R-:W-:Y:S01]  /*01a0*/  IMAD.IADD R6, R9, 0x1, -R12 ;  /* 0x0000000109067824 */ /* 0x000fe200078e0a0c */
[----:B---3--:R-:W-:Y:S01]  /*01b0*/  ISETP.GE.AND P2, PT, R3, R4, PT ;  /* 0x000000040300720c */ /* 0x008fe20003f46270 */
[----:B----4-:R-:W-:-:S08]  /*01c0*/  IMAD.WIDE R16, R5, 0x4, R16 ;  /* 0x0000000405107825 */ /* 0x010fd000078e0210 */
[----:B------:R-:W-:Y:S02]  /*01d0*/  @P1 IADD3 R0, PT, PT, R13, -0x1, RZ ;  /* 0xffffffff0d001810 */ /* 0x000fe40007ffe0ff */
[----:B------:R-:W-:Y:S01]  /*01e0*/  SEL R13, R2, RZ, P0 ;  /* 0x000000ff020d7207 */ /* 0x000fe20000000000 */
[----:B------:R-:W-:Y:S01]  /*01f0*/  IMAD.MOV.U32 R2, RZ, RZ, RZ ;  /* 0x000000ffff027224 */ /* 0x000fe200078e00ff */
[----:B------:R-:W-:Y:S01]  /*0200*/  ISETP.GE.AND P1, PT, R9, R12, PT ;  /* 0x0000000c0900720c */ /* 0x000fe20003f26270 */
[----:B------:R-:W-:Y:S01]  /*0210*/  @P2 VIADD R3, R4, 0xffffffff ;  /* 0xffffffff04032836 */ /* 0x000fe20000000000 */
[----:B------:R-:W-:Y:S02]  /*0220*/  ISETP.GT.AND P2, PT, R13, R0, PT ;  /* 0x000000000d00720c */ /* 0x000fe40003f44270 */
[----:B------:R-:W-:Y:S02]  /*0230*/  CS2R R4, SRZ ;  /* 0x0000000000047805 */ /* 0x000fe4000001ff00 */
[----:B------:R-:W-:-:S02]  /*0240*/  PLOP3.LUT P0, PT, PT, PT, PT, 0x80, 0x8 ;  /* 0x000000000008781c */ /* 0x000fc40003f0f070 */
[----:B------:R-:W-:-:S07]  /*0250*/  SEL R6, R6, RZ, P1 ;  /* 0x000000ff06067207 */ /* 0x000fce0000800000 */
[----:B------:R-:W-:Y:S05]  /*0260*/  @P2 BRA `(.L_x_1) ;  /* 0x0000000800b02947 */ /* 0x000fea0003800000 */
[----:B------:R0:W5:Y:S01]  /*0270*/  LDG.E R7, desc[UR4][R16.64] ;  /* 0x0000000410077981 */ /* 0x000162000c1e1900 */
[-C--:B------:R-:W-:Y:S01]  /*0280*/  VIMNMX R11, PT, PT, R9, R12.reuse, !PT ;  /* 0x0000000c090b7248 */ /* 0x080fe20007fe0100 */
[----:B------:R-:W-:Y:S01]  /*0290*/  BSSY.RECONVERGENT B1, `(.L_x_2) ;  /* 0x00000a8000017945 */ /* 0x000fe20003800200 */
[----:B------:R-:W-:Y:S02]  /*02a0*/  CS2R R4, SRZ ;  /* 0x0000000000047805 */ /* 0x000fe4000001ff00 */
[C---:B------:R-:W-:Y:S02]  /*02b0*/  IADD3 R8, PT, PT, -R11.reuse, R12, R3 ;  /* 0x0000000c0b087210 */ /* 0x040fe40007ffe103 */
[----:B------:R-:W-:Y:S01]  /*02c0*/  IADD3 R11, PT, PT, R11, 0x3, -R12 ;  /* 0x000000030b0b7810 */ /* 0x000fe20007ffe80c */
[----:B------:R-:W-:Y:S01]  /*02d0*/  IMAD.MOV.U32 R12, RZ, RZ, RZ ;  /* 0x000000ffff0c7224 */ /* 0x000fe200078e00ff */
[----:B------:R-:W-:-:S04]  /*02e0*/  IADD3 R9, PT, PT, R8, 0x1, RZ ;  /* 0x0000000108097810 */ /* 0x000fc80007ffe0ff */
[C---:B------:R-:W-:Y:S02]  /*02f0*/  LOP3.LUT R10, R9.reuse, 0x7, RZ, 0xc0, !PT ;  /* 0x00000007090a7812 */ /* 0x040fe400078ec0ff */
[C---:B------:R-:W-:Y:S02]  /*0300*/  LOP3.LUT R23, R9.reuse, 0xfffffff8, RZ, 0xc0, !PT ;  /* 0xfffffff809177812 */ /* 0x040fe400078ec0ff */
[----:B------:R-:W-:Y:S01]  /*0310*/  LOP3.LUT R22, R9, 0x3, RZ, 0xc0, !PT ;  /* 0x0000000309167812 */ /* 0x000fe200078ec0ff */
[----:B------:R-:W-:Y:S01]  /*0320*/  VIADD R2, R10, 0xffffffff ;  /* 0xffffffff0a027836 */ /* 0x000fe20000000000 */
[----:B------:R-:W-:-:S04]  /*0330*/  IADD3 R23, PT, PT, -R23, RZ, RZ ;  /* 0x000000ff17177210 */ /* 0x000fc80007ffe1ff */
[----:B------:R-:W-:Y:S01]  /*0340*/  ISETP.GE.U32.AND P0, PT, R2, 0x3, PT ;  /* 0x000000030200780c */ /* 0x000fe20003f06070 */
[----:B0-----:R-:W-:-:S12]  /*0350*/  IMAD.MOV.U32 R2, RZ, RZ, RZ ;  /* 0x000000ffff027224 */ /* 0x001fd800078e00ff */
.L_x_13:
[----:B------:R-:W-:Y:S01]  /*0360*/  ISETP.GT.AND P1, PT, R6, R3, PT ;  /* 0x000000030600720c */ /* 0x000fe20003f24270 */
[----:B------:R-:W-:-:S12]  /*0370*/  BSSY.RECONVERGENT B0, `(.L_x_3) ;  /* 0x0000096000007945 */ /* 0x000fd80003800200 */
[----:B------:R-:W-:Y:S05]  /*0380*/  @P1 BRA `(.L_x_4) ;  /* 0x0000000800501947 */ /* 0x000fea0003800000 */
[----:B------:R-:W-:Y:S01]  /*0390*/  ISETP.GE.U32.AND P1, PT, R8, 0x7, PT ;  /* 0x000000070800780c */ /* 0x000fe20003f26070 */
[----:B------:R-:W-:Y:S01]  /*03a0*/  BSSY.RECONVERGENT B3, `(.L_x_5) ;  /* 0x0000049000037945 */ /* 0x000fe20003800200 */
[----:B------:R-:W-:-:S11]  /*03b0*/  IMAD.MOV.U32 R25, RZ, RZ, R6 ;  /* 0x000000ffff197224 */ /* 0x000fd600078e0006 */
[----:B------:R-:W-:Y:S05]  /*03c0*/  @!P1 BRA `(.L_x_6) ;  /* 0x0000000400189947 */ /* 0x000fea0003800000 */
[----:B------:R-:W0:Y:S01]  /*03d0*/  LDCU UR6, c[0x0][0x394] ;  /* 0x00007280ff0677ac */ /* 0x000e220008000800 */
[----:B------:R-:W-:Y:S01]  /*03e0*/  BSSY.RECONVERGENT B4, `(.L_x_7) ;  /* 0x0000043000047945 */ /* 0x000fe20003800200 */
[----:B------:R-:W-:Y:S02]  /*03f0*/  IMAD.MOV.U32 R24, RZ, RZ, R23 ;  /* 0x000000ffff187224 */ /* 0x000fe400078e0017 */
[----:B------:R-:W-:Y:S02]  /*0400*/  IMAD.MOV.U32 R25, RZ, RZ, R11 ;  /* 0x000000ffff197224 */ /* 0x000fe400078e000b */
[----:B0-----:R-:W-:-:S07]  /*0410*/  IMAD R26, R6, UR6, R13 ;  /* 0x00000006061a7c24 */ /* 0x001fce000f8e020d */
.L_x_8:
[----:B------:R-:W0:Y:S08]  /*0420*/  LDC.64 R18, c[0x0][0x380] ;  /* 0x0000e000ff127b82 */ /* 0x000e300000000a00 */
[----:B------:R-:W1:Y:S01]  /*0430*/  LDC R27, c[0x0][0x394] ;  /* 0x0000e500ff1b7b82 */ /* 0x000e620000000800 */
[----:B0-----:R-:W-:-:S05]  /*0440*/  IMAD.WIDE R18, R26, 0x4, R18 ;  /* 0x000000041a127825 */ /* 0x001fca00078e0212 */
[----:B------:R-:W2:Y:S01]  /*0450*/  LDG.E R28, desc[UR4][R18.64] ;  /* 0x00000004121c7981 */ /* 0x000ea2000c1e1900 */
[----:B-1----:R-:W-:-:S04]  /*0460*/  IMAD.WIDE R20, R27, 0x4, R18 ;  /* 0x000000041b147825 */ /* 0x002fc800078e0212 */
[C---:B------:R-:W-:Y:S01]  /*0470*/  IMAD.WIDE R16, R27.reuse, 0x4, R20 ;  /* 0x000000041b107825 */ /* 0x040fe200078e0214 */
[----:B------:R-:W3:Y:S04]  /*0480*/  LDG.E R18, desc[UR4][R20.64] ;  /* 0x0000000414127981 */ /* 0x000ee8000c1e1900 */
[----:B------:R0:W4:Y:S02]  /*0490*/  LDG.E R20, desc[UR4][R16.64] ;  /* 0x0000000410147981 */ /* 0x000124000c1e1900 */
[----:B0-----:R-:W-:Y:S01]  /*04a0*/  IMAD.WIDE R16, R27, 0x4, R16 ;  /* 0x000000041b107825 */ /* 0x001fe200078e0210 */
[----:B--2--5:R-:W-:-:S04]  /*04b0*/  ISETP.NE.AND P2, PT, R28, R7, PT ;  /* 0x000000071c00720c */ /* 0x024fc80003f45270 */
[----:B------:R0:W2:Y:S01]  /*04c0*/  LDG.E R28, desc[UR4][R16.64] ;  /* 0x00000004101c7981 */ /* 0x0000a2000c1e1900 */
[----:B---3--:R-:W-:Y:S01]  /*04d0*/  ISETP.NE.AND P6, PT, R18, R7, PT ;  /* 0x000000071200720c */ /* 0x008fe20003fc5270 */
[----:B0-----:R-:W-:-:S05]  /*04e0*/  IMAD.WIDE R16, R27, 0x4, R16 ;  /* 0x000000041b107825 */ /* 0x001fca00078e0210 */
[----:B------:R-:W3:Y:S01]  /*04f0*/  LDG.E R29, desc[UR4][R16.64] ;  /* 0x00000004101d7981 */ /* 0x000ee2000c1e1900 */
[----:B------:R-:W-:Y:S01]  /*0500*/  IMAD.WIDE R18, R27, 0x4, R16 ;  /* 0x000000041b127825 */ /* 0x000fe200078e0210 */
[----:B----4-:R-:W-:-:S03]  /*0510*/  ISETP.NE.AND P5, PT, R20, R7, PT ;  /* 0x000000071400720c */ /* 0x010fc60003fa5270 */
[----:B------:R-:W-:Y:S01]  /*0520*/  IMAD.WIDE R20, R27, 0x4, R18 ;  /* 0x000000041b147825 */ /* 0x000fe200078e0212 */
[----:B------:R-:W4:Y:S01]  /*0530*/  LDG.E R16, desc[UR4][R18.64] ;  /* 0x0000000412107981 */ /* 0x000f22000c1e1900 */
[----:B--2---:R-:W-:-:S03]  /*0540*/  ISETP.NE.AND P1, PT, R28, R7, PT ;  /* 0x000000071c00720c */ /* 0x004fc60003f25270 */
[----:B------:R0:W2:Y:S02]  /*0550*/  LDG.E R28, desc[UR4][R20.64] ;  /* 0x00000004141c7981 */ /* 0x0000a4000c1e1900 */
[----:B0-----:R-:W-:-:S06]  /*0560*/  IMAD.WIDE R20, R27, 0x4, R20 ;  /* 0x000000041b147825 */ /* 0x001fcc00078e0214 */
[----:B------:R-:W2:Y:S01]  /*0570*/  LDG.E R20, desc[UR4][R20.64] ;  /* 0x0000000414147981 */ /* 0x000ea2000c1e1900 */
[----:B------:R-:W-:Y:S01]  /*0580*/  @!P2 IMAD.IADD R2, R2, 0x1, R13 ;  /* 0x000000010202a824 */ /* 0x000fe200078e020d */
[----:B------:R-:W-:Y:S01]  /*0590*/  @!P2 IADD3 R4, PT, PT, R4, -0x3, R25 ;  /* 0xfffffffd0404a810 */ /* 0x000fe20007ffe019 */
[----:B------:R-:W-:Y:S01]  /*05a0*/  @!P2 VIADD R12, R12, 0x1 ;  /* 0x000000010c0ca836 */ /* 0x000fe20000000000 */
[----:B---3--:R-:W-:Y:S01]  /*05b0*/  ISETP.NE.AND P4, PT, R29, R7, PT ;  /* 0x000000071d00720c */ /* 0x008fe20003f85270 */
[----:B------:R-:W-:Y:S01]  /*05c0*/  @!P2 VIADD R5, R5, 0x1 ;  /* 0x000000010505a836 */ /* 0x000fe20000000000 */
[----:B------:R-:W-:Y:S01]  /*05d0*/  @!P6 IADD3 R2, PT, PT, R2, R13, RZ ;  /* 0x0000000d0202e210 */ /* 0x000fe20007ffe0ff */
[----:B------:R-:W-:Y:S01]  /*05e0*/  @!P6 VIADD R12, R12, 0x1 ;  /* 0x000000010c0ce836 */ /* 0x000fe20000000000 */
[----:B------:R-:W-:Y:S01]  /*05f0*/  @!P6 IADD3 R4, PT, PT, R25, -0x2, R4 ;  /* 0xfffffffe1904e810 */ /* 0x000fe20007ffe004 */
[----:B------:R-:W-:Y:S01]  /*0600*/  @!P6 VIADD R5, R5, 0x1 ;  /* 0x000000010505e836 */ /* 0x000fe20000000000 */
[----:B----4-:R-:W-:Y:S01]  /*0610*/  ISETP.NE.AND P3, PT, R16, R7, PT ;  /* 0x000000071000720c */ /* 0x010fe20003f65270 */
[----:B------:R-:W-:Y:S01]  /*0620*/  @!P5 VIADD R12, R12, 0x1 ;  /* 0x000000010c0cd836 */ /* 0x000fe20000000000 */
[----:B------:R-:W-:Y:S01]  /*0630*/  @!P5 IADD3 R2, PT, PT, R2, R13, RZ ;  /* 0x0000000d0202d210 */ /* 0x000fe20007ffe0ff */
[----:B------:R-:W-:Y:S01]  /*0640*/  @!P5 VIADD R5, R5, 0x1 ;  /* 0x000000010505d836 */ /* 0x000fe20000000000 */
[----:B------:R-:W-:Y:S01]  /*0650*/  @!P5 IADD3 R4, PT, PT, R25, -0x1, R4 ;  /* 0xffffffff1904d810 */ /* 0x000fe20007ffe004 */
[----:B------:R-:W-:Y:S01]  /*0660*/  VIADD R24, R24, 0x8 ;  /* 0x0000000818187836 */ /* 0x000fe20000000000 */
[----:B------:R-:W-:Y:S01]  /*0670*/  LEA R26, R27, R26, 0x3 ;  /* 0x0000001a1b1a7211 */ /* 0x000fe200078e18ff */
[----:B------:R-:W-:Y:S01]  /*0680*/  @!P1 VIADD R12, R12, 0x1 ;  /* 0x000000010c0c9836 */ /* 0x000fe20000000000 */
[----:B------:R-:W-:Y:S01]  /*0690*/  @!P1 IADD3 R4, PT, PT, R4, R25, RZ ;  /* 0x0000001904049210 */ /* 0x000fe20007ffe0ff */
[----:B------:R-:W-:Y:S01]  /*06a0*/  @!P1 VIADD R5, R5, 0x1 ;  /* 0x0000000105059836 */ /* 0x000fe20000000000 */
[----:B------:R-:W-:Y:S01]  /*06b0*/  ISETP.NE.AND P5, PT, R24, RZ, PT ;  /* 0x000000ff1800720c */ /* 0x000fe20003fa5270 */
[--C-:B------:R-:W-:Y:S01]  /*06c0*/  @!P1 IMAD.IADD R2, R2, 0x1, R13.reuse ;  /* 0x0000000102029824 */ /* 0x100fe200078e020d */
[----:B------:R-:W-:Y:S01]  /*06d0*/  @!P4 IADD3 R4, PT, PT, R25, 0x1, R4 ;  /* 0x000000011904c810 */ /* 0x000fe20007ffe004 */
[----:B------:R-:W-:Y:S01]  /*06e0*/  @!P4 VIADD R5, R5, 0x1 ;  /* 0x000000010505c836 */ /* 0x000fe20000000000 */
[----:B------:R-:W-:Y:S01]  /*06f0*/  @!P4 IADD3 R12, PT, PT, R12, 0x1, RZ ;  /* 0x000000010c0cc810 */ /* 0x000fe20007ffe0ff */
[----:B------:R-:W-:Y:S01]  /*0700*/  @!P4 IMAD.IADD R2, R2, 0x1, R13 ;  /* 0x000000010202c824 */ /* 0x000fe200078e020d */
[----:B------:R-:W-:-:S02]  /*0710*/  @!P3 IADD3 R4, PT, PT, R25, 0x2, R4 ;  /* 0x000000021904b810 */ /* 0x000fc40007ffe004 */
[----:B------:R-:W-:Y:S01]  /*0720*/  @!P3 IADD3 R5, PT, PT, R5, 0x1, RZ ;  /* 0x000000010505b810 */ /* 0x000fe20007ffe0ff */
[----:B------:R-:W-:Y:S02]  /*0730*/  @!P3 IMAD.IADD R2, R2, 0x1, R13 ;  /* 0x000000010202b824 */ /* 0x000fe400078e020d */
[----:B------:R-:W-:Y:S01]  /*0740*/  @!P3 VIADD R12, R12, 0x1 ;  /* 0x000000010c0cb836 */ /* 0x000fe20000000000 */
[----:B--2---:R-:W-:-:S13]  /*0750*/  ISETP.NE.AND P2, PT, R28, R7, PT ;  /* 0x000000071c00720c */ /* 0x004fda0003f45270 */
[----:B------:R-:W-:Y:S01]  /*0760*/  @!P2 IMAD.IADD R2, R2, 0x1, R13 ;  /* 0x000000010202a824 */ /* 0x000fe200078e020d */
[----:B------:R-:W-:Y:S01]  /*0770*/  @!P2 IADD3 R4, PT, PT, R25, 0x3, R4 ;  /* 0x000000031904a810 */ /* 0x000fe20007ffe004 */
[----:B------:R-:W-:Y:S01]  /*0780*/  @!P2 VIADD R12, R12, 0x1 ;  /* 0x000000010c0ca836 */ /* 0x000fe20000000000 */
[----:B------:R-:W-:Y:S01]  /*0790*/  ISETP.NE.AND P6, PT, R20, R7, PT ;  /* 0x000000071400720c */ /* 0x000fe20003fc5270 */
[----:B------:R-:W-:-:S12]  /*07a0*/  @!P2 VIADD R5, R5, 0x1 ;  /* 0x000000010505a836 */ /* 0x000fd80000000000 */
[----:B------:R-:W-:Y:S01]  /*07b0*/  @!P6 IADD3 R4, PT, PT, R25, 0x4, R4 ;  /* 0x000000041904e810 */ /* 0x000fe20007ffe004 */
[----:B------:R-:W-:Y:S01]  /*07c0*/  @!P6 VIADD R12, R12, 0x1 ;  /* 0x000000010c0ce836 */ /* 0x000fe20000000000 */
[----:B------:R-:W-:Y:S01]  /*07d0*/  @!P6 IADD3 R2, PT, PT, R2, R13, RZ ;  /* 0x0000000d0202e210 */ /* 0x000fe20007ffe0ff */
[----:B------:R-:W-:Y:S02]  /*07e0*/  @!P6 VIADD R5, R5, 0x1 ;  /* 0x000000010505e836 */ /* 0x000fe40000000000 */
[----:B------:R-:W-:Y:S01]  /*07f0*/  VIADD R25, R25, 0x8 ;  /* 0x0000000819197836 */ /* 0x000fe20000000000 */
[----:B------:R-:W-:Y:S06]  /*0800*/  @P5 BRA `(.L_x_8) ;  /* 0xfffffffc00045947 */ /* 0x000fec000383ffff */
[----:B------:R-:W-:Y:S05]  /*0810*/  BSYNC.RECONVERGENT B4 ;  /* 0x0000000000047941 */ /* 0x000fea0003800200 */
.L_x_7:
[----:B------:R-:W-:-:S07]  /*0820*/  IADD3 R25, PT, PT, R25, -0x3, RZ ;  /* 0xfffffffd19197810 */ /* 0x000fce0007ffe0ff */
.L_x_6:
[----:B------:R-:W-:Y:S05]  /*0830*/  BSYNC.RECONVERGENT B3 ;  /* 0x0000000000037941 */ /* 0x000fea0003800200 */
.L_x_5:
[----:B------:R-:W-:-:S13]  /*0840*/  ISETP.NE.AND P1, PT, R10, RZ, PT ;  /* 0x000000ff0a00720c */ /* 0x000fda0003f25270 */
[----:B------:R-:W-:Y:S05]  /*0850*/  @!P1 BRA `(.L_x_4) ;  /* 0x00000004001c9947 */ /* 0x000fea0003800000 */
[----:B------:R-:W-:Y:S01]  /*0860*/  BSSY.RECONVERGENT B3, `(.L_x_9) ;  /* 0x0000023000037945 */ /* 0x000fe20003800200 */
[----:B------:R-:W-:-:S03]  /*0870*/  ISETP.NE.AND P5, PT, R22, RZ, PT ;  /* 0x000000ff1600720c */ /* 0x000fc60003fa5270 */
[----:B------:R-:W-:Y:S10]  /*0880*/  @!P0 BRA `(.L_x_10) ;  /* 0x0000000000808947 */ /* 0x000ff40003800000 */
[----:B------:R-:W0:Y:S08]  /*0890*/  LDC R27, c[0x0][0x394] ;  /* 0x0000e500ff1b7b82 */ /* 0x000e300000000800 */
[----:B------:R-:W1:Y:S01]  /*08a0*/  LDC.64 R20, c[0x0][0x380] ;  /* 0x0000e000ff147b82 */ /* 0x000e620000000a00 */
[----:B0-----:R-:W-:-:S04]  /*08b0*/  IMAD R17, R25, R27, R13 ;  /* 0x0000001b19117224 */ /* 0x001fc800078e020d */
[----:B-1----:R-:W-:-:S04]  /*08c0*/  IMAD.WIDE R20, R17, 0x4, R20 ;  /* 0x0000000411147825 */ /* 0x002fc800078e0214 */
[C---:B------:R-:W-:Y:S02]  /*08d0*/  IMAD.WIDE R18, R27.reuse, 0x4, R20 ;  /* 0x000000041b127825 */ /* 0x040fe400078e0214 */
[----:B------:R-:W2:Y:S02]  /*08e0*/  LDG.E R20, desc[UR4][R20.64] ;  /* 0x0000000414147981 */ /* 0x000ea4000c1e1900 */
[C---:B------:R-:W-:Y:S02]  /*08f0*/  IMAD.WIDE R16, R27.reuse, 0x4, R18 ;  /* 0x000000041b107825 */ /* 0x040fe400078e0212 */
[----:B------:R-:W3:Y:S02]  /*0900*/  LDG.E R18, desc[UR4][R18.64] ;  /* 0x0000000412127981 */ /* 0x000ee4000c1e1900 */
[----:B------:R-:W-:Y:S02]  /*0910*/  IMAD.WIDE R26, R27, 0x4, R16 ;  /* 0x000000041b1a7825 */ /* 0x000fe400078e0210 */
[----:B------:R-:W4:Y:S04]  /*0920*/  LDG.E R16, desc[UR4][R16.64] ;  /* 0x0000000410107981 */ /* 0x000f28000c1e1900 */
[----:B------:R-:W4:Y:S01]  /*0930*/  LDG.E R26, desc[UR4][R26.64] ;  /* 0x000000041a1a7981 */ /* 0x000f22000c1e1900 */
[----:B--2--5:R-:W-:-:S02]  /*0940*/  ISETP.NE.AND P1, PT, R20, R7, PT ;  /* 0x000000071400720c */ /* 0x024fc40003f25270 */
[-C--:B---3--:R-:W-:Y:S02]  /*0950*/  ISETP.NE.AND P2, PT, R18, R7.reuse, PT ;  /* 0x000000071200720c */ /* 0x088fe40003f45270 */
[----:B----4-:R-:W-:-:S09]  /*0960*/  ISETP.NE.AND P3, PT, R16, R7, PT ;  /* 0x000000071000720c */ /* 0x010fd20003f65270 */
[----:B------:R-:W-:Y:S01]  /*0970*/  @!P1 IMAD.IADD R2, R2, 0x1, R13 ;  /* 0x0000000102029824 */ /* 0x000fe200078e020d */
[----:B------:R-:W-:Y:S01]  /*0980*/  @!P1 IADD3 R5, PT, PT, R5, 0x1, RZ ;  /* 0x0000000105059810 */ /* 0x000fe20007ffe0ff */
[----:B------:R-:W-:Y:S01]  /*0990*/  @!P1 IMAD.IADD R4, R4, 0x1, R25 ;  /* 0x0000000104049824 */ /* 0x000fe200078e0219 */
[----:B------:R-:W-:Y:S01]  /*09a0*/  ISETP.NE.AND P4, PT, R26, R7, PT ;  /* 0x000000071a00720c */ /* 0x000fe20003f85270 */
[----:B------:R-:W-:Y:S02]  /*09b0*/  @!P1 VIADD R12, R12, 0x1 ;  /* 0x000000010c0c9836 */ /* 0x000fe40000000000 */
[----:B------:R-:W-:Y:S01]  /*09c0*/  @!P2 IMAD.IADD R2, R2, 0x1, R13 ;  /* 0x000000010202a824 */ /* 0x000fe200078e020d */
[----:B------:R-:W-:Y:S01]  /*09d0*/  @!P2 IADD3 R4, PT, PT, R25, 0x1, R4 ;  /* 0x000000011904a810 */ /* 0x000fe20007ffe004 */
[----:B------:R-:W-:Y:S02]  /*09e0*/  @!P2 VIADD R12, R12, 0x1 ;  /* 0x000000010c0ca836 */ /* 0x000fe40000000000 */
[----:B------:R-:W-:Y:S01]  /*09f0*/  @!P2 VIADD R5, R5, 0x1 ;  /* 0x000000010505a836 */ /* 0x000fe20000000000 */
[----:B------:R-:W-:Y:S01]  /*0a00*/  @!P3 IADD3 R2, PT, PT, R2, R13, RZ ;  /* 0x0000000d0202b210 */ /* 0x000fe20007ffe0ff */
[----:B------:R-:W-:Y:S01]  /*0a10*/  @!P3 VIADD R12, R12, 0x1 ;  /* 0x000000010c0cb836 */ /* 0x000fe20000000000 */
[----:B------:R-:W-:Y:S01]  /*0a20*/  @!P3 IADD3 R4, PT, PT, R25, 0x2, R4 ;  /* 0x000000021904b810 */ /* 0x000fe20007ffe004 */
[----:B------:R-:W-:-:S02]  /*0a30*/  @!P3 VIADD R5, R5, 0x1 ;  /* 0x000000010505b836 */ /* 0x000fc40000000000 */
[----:B------:R-:W-:Y:S01]  /*0a40*/  @!P4 IMAD.IADD R2, R2, 0x1, R13 ;  /* 0x000000010202c824 */ /* 0x000fe200078e020d */
[----:B------:R-:W-:Y:S01]  /*0a50*/  @!P4 IADD3 R4, PT, PT, R25, 0x3, R4 ;  /* 0x000000031904c810 */ /* 0x000fe20007ffe004 */
[----:B------:R-:W-:Y:S01]  /*0a60*/  @!P4 VIADD R5, R5, 0x1 ;  /* 0x000000010505c836 */ /* 0x000fe20000000000 */
[----:B------:R-:W-:Y:S01]  /*0a70*/  @!P4 IADD3 R12, PT, PT, R12, 0x1, RZ ;  /* 0x000000010c0cc810 */ /* 0x000fe20007ffe0ff */
[----:B------:R-:W-:-:S07]  /*0a80*/  VIADD R25, R25, 0x4 ;  /* 0x0000000419197836 */ /* 0x000fce0000000000 */
.L_x_10:
[----:B------:R-:W-:Y:S05]  /*0a90*/  BSYNC.RECONVERGENT B3 ;  /* 0x0000000000037941 */ /* 0x000fea0003800200 */
.L_x_9:
[----:B------:R-:W-:Y:S05]  /*0aa0*/  @!P5 BRA `(.L_x_4) ;  /* 0x000000000088d947 */ /* 0x000fea0003800000 */
[----:B------:R-:W-:Y:S01]  /*0ab0*/  ISETP.NE.AND P1, PT, R22, 0x1, PT ;  /* 0x000000011600780c */ /* 0x000fe20003f25270 */
[----:B------:R-:W-:Y:S01]  /*0ac0*/  BSSY.RECONVERGENT B3, `(.L_x_11) ;  /* 0x0000015000037945 */ /* 0x000fe20003800200 */
[----:B------:R-:W-:-:S11]  /*0ad0*/  LOP3.LUT P3, RZ, R9, 0x1, RZ, 0xc0, !PT ;  /* 0x0000000109ff7812 */ /* 0x000fd6000786c0ff */
[----:B------:R-:W-:Y:S05]  /*0ae0*/  @!P1 BRA `(.L_x_12) ;  /* 0x0000000000489947 */ /* 0x000fea0003800000 */
[----:B------:R-:W0:Y:S08]  /*0af0*/  LDC R18, c[0x0][0x394] ;  /* 0x0000e500ff127b82 */ /* 0x000e300000000800 */
[----:B------:R-:W1:Y:S01]  /*0b00*/  LDC.64 R16, c[0x0][0x380] ;  /* 0x0000e000ff107b82 */ /* 0x000e620000000a00 */
[----:B0-----:R-:W-:-:S04]  /*0b10*/  IMAD R19, R25, R18, R13 ;  /* 0x0000001219137224 */ /* 0x001fc800078e020d */
[----:B-1----:R-:W-:-:S04]  /*0b20*/  IMAD.WIDE R16, R19, 0x4, R16 ;  /* 0x0000000413107825 */ /* 0x002fc800078e0210 */
[----:B------:R-:W-:Y:S02]  /*0b30*/  IMAD.WIDE R18, R18, 0x4, R16 ;  /* 0x0000000412127825 */ /* 0x000fe400078e0210 */
[----:B------:R-:W2:Y:S04]  /*0b40*/  LDG.E R16, desc[UR4][R16.64] ;  /* 0x0000000410107981 */ /* 0x000ea8000c1e1900 */
[----:B------:R-:W3:Y:S01]  /*0b50*/  LDG.E R18, desc[UR4][R18.64] ;  /* 0x0000000412127981 */ /* 0x000ee2000c1e1900 */
[-C--:B--2--5:R-:W-:Y:S02]  /*0b60*/  ISETP.NE.AND P1, PT, R16, R7.reuse, PT ;  /* 0x000000071000720c */ /* 0x0a4fe40003f25270 */
[----:B---3--:R-:W-:-:S11]  /*0b70*/  ISETP.NE.AND P2, PT, R18, R7, PT ;  /* 0x000000071200720c */ /* 0x008fd60003f45270 */
[----:B------:R-:W-:Y:S01]  /*0b80*/  @!P1 IADD3 R4, PT, PT, R4, R25, RZ ;  /* 0x0000001904049210 */ /* 0x000fe20007ffe0ff */
[----:B------:R-:W-:Y:S02]  /*0b90*/  @!P1 VIADD R12, R12, 0x1 ;  /* 0x000000010c0c9836 */ /* 0x000fe40000000000 */
[--C-:B------:R-:W-:Y:S01]  /*0ba0*/  @!P1 IMAD.IADD R2, R2, 0x1, R13.reuse ;  /* 0x0000000102029824 */ /* 0x100fe200078e020d */
[----:B------:R-:W-:Y:S01]  /*0bb0*/  @!P2 IADD3 R4, PT, PT, R25, 0x1, R4 ;  /* 0x000000011904a810 */ /* 0x000fe20007ffe004 */
[----:B------:R-:W-:Y:S01]  /*0bc0*/  @!P1 VIADD R5, R5, 0x1 ;  /* 0x0000000105059836 */ /* 0x000fe20000000000 */
[----:B------:R-:W-:Y:S01]  /*0bd0*/  @!P2 IADD3 R12, PT, PT, R12, 0x1, RZ ;  /* 0x000000010c0ca810 */ /* 0x000fe20007ffe0ff */
[----:B------:R-:W-:Y:S02]  /*0be0*/  @!P2 IMAD.IADD R2, R2, 0x1, R13 ;  /* 0x000000010202a824 */ /* 0x000fe400078e020d */
[----:B------:R-:W-:Y:S02]  /*0bf0*/  @!P2 VIADD R5, R5, 0x1 ;  /* 0x000000010505a836 */ /* 0x000fe40000000000 */
[----:B------:R-:W-:-:S07]  /*0c00*/  VIADD R25, R25, 0x2 ;  /* 0x0000000219197836 */ /* 0x000fce0000000000 */
.L_x_12:
[----:B------:R-:W-:Y:S05]  /*0c10*/  BSYNC.RECONVERGENT B3 ;  /* 0x0000000000037941 */ /* 0x000fea0003800200 */
.L_x_11:
[----:B------:R-:W-:Y:S05]  /*0c20*/  @!P3 BRA `(.L_x_4) ;  /* 0x000000000028b947 */ /* 0x000fea0003800000 */
[----:B------:R-:W0:Y:S01]  /*0c30*/  LDC.64 R16, c[0x0][0x380] ;  /* 0x0000e000ff107b82 */ /* 0x000e220000000a00 */
[----:B------:R-:W1:Y:S02]  /*0c40*/  LDCU UR6, c[0x0][0x394] ;  /* 0x00007280ff0677ac */ /* 0x000e640008000800 */
[----:B-1----:R-:W-:-:S04]  /*0c50*/  IMAD R19, R25, UR6, R13 ;  /* 0x0000000619137c24 */ /* 0x002fc8000f8e020d */
[----:B0-----:R-:W-:-:S06]  /*0c60*/  IMAD.WIDE R16, R19, 0x4, R16 ;  /* 0x0000000413107825 */ /* 0x001fcc00078e0210 */
[----:B------:R-:W2:Y:S02]  /*0c70*/  LDG.E R16, desc[UR4][R16.64] ;  /* 0x0000000410107981 */ /* 0x000ea4000c1e1900 */
[----:B--2--5:R-:W-:-:S13]  /*0c80*/  ISETP.NE.AND P1, PT, R16, R7, PT ;  /* 0x000000071000720c */ /* 0x024fda0003f25270 */
[----:B------:R-:W-:Y:S01]  /*0c90*/  @!P1 IMAD.IADD R4, R4, 0x1, R25 ;  /* 0x0000000104049824 */ /* 0x000fe200078e0219 */
[----:B------:R-:W-:Y:S01]  /*0ca0*/  @!P1 IADD3 R2, PT, PT, R2, R13, RZ ;  /* 0x0000000d02029210 */ /* 0x000fe20007ffe0ff */
[----:B------:R-:W-:Y:S02]  /*0cb0*/  @!P1 VIADD R12, R12, 0x1 ;  /* 0x000000010c0c9836 */ /* 0x000fe40000000000 */
[----:B------:R-:W-:-:S07]  /*0cc0*/  @!P1 VIADD R5, R5, 0x1 ;  /* 0x0000000105059836 */ /* 0x000fce0000000000 */
.L_x_4:
[----:B------:R-:W-:Y:S05]  /*0cd0*/  BSYNC.RECONVERGENT B0 ;  /* 0x0000000000007941 */ /* 0x000fea0003800200 */
.L_x_3:
[C---:B------:R-:W-:Y:S01]  /*0ce0*/  ISETP.GE.AND P1, PT, R13.reuse, R0, PT ;  /* 0x000000000d00720c */ /* 0x040fe20003f26270 */
[----:B------:R-:W-:-:S12]  /*0cf0*/  VIADD R13, R13, 0x1 ;  /* 0x000000010d0d7836 */ /* 0x000fd80000000000 */
[----:B------:R-:W-:Y:S05]  /*0d00*/  @!P1 BRA `(.L_x_13) ;  /* 0xfffffff400949947 */ /* 0x000fea000383ffff */
[----:B------:R-:W-:Y:S05]  /*0d10*/  BSYNC.RECONVERGENT B1 ;  /* 0x0000000000017941 */ /* 0x000fea0003800200 */
.L_x_2:
[----:B------:R-:W-:-:S13]  /*0d20*/  ISETP.EQ.AND P0, PT, R12, RZ, PT ;  /* 0x000000ff0c00720c */ /* 0x000fda0003f02270 */
.L_x_1:
[----:B------:R-:W-:Y:S05]  /*0d30*/  BSYNC.RECONVERGENT B2 ;  /* 0x0000000000027941 */ /* 0x000fea0003800200 */
.L_x_0:
[----:B------:R-:W-:Y:S05]  /*0d40*/  @P0 EXIT ;  /* 0x000000000000094d */ /* 0x000fea0003800000 */
[-C--:B------:R-:W-:Y:S02]  /*0d50*/  IABS R8, R5.reuse ;  /* 0x0000000500087213 */ /* 0x080fe40000000000 */
[----:B------:R-:W-:Y:S02]  /*0d60*/  IABS R9, R2 ;  /* 0x0000000200097213 */ /* 0x000fe40000000000 */
[----:B------:R-:W0:Y:S01]  /*0d70*/  I2F.RP R0, R8 ;  /* 0x0000000800007306 */ /* 0x000e220000209400 */
[-C--:B------:R-:W-:Y:S02]  /*0d80*/  IABS R10, R5.reuse ;  /* 0x00000005000a7213 */ /* 0x080fe40000000000 */
[----:B------:R-:W-:Y:S02]  /*0d90*/  IABS R11, R4 ;  /* 0x00000004000b7213 */ /* 0x000fe40000000000 */
[-C--:B------:R-:W-:Y:S02]  /*0da0*/  LOP3.LUT R2, R2, R5.reuse, RZ, 0x3c, !PT ;  /* 0x0000000502027212 */ /* 0x080fe400078e3cff */
[----:B------:R-:W-:-:S02]  /*0db0*/  LOP3.LUT R4, R4, R5, RZ, 0x3c, !PT ;  /* 0x0000000504047212 */ /* 0x000fc400078e3cff */
[----:B------:R-:W-:Y:S02]  /*0dc0*/  ISETP.GE.AND P3, PT, R2, RZ, PT ;  /* 0x000000ff0200720c */ /* 0x000fe40003f66270 */
[----:B------:R-:W-:Y:S01]  /*0dd0*/  ISETP.GE.AND P5, PT, R4, RZ, PT ;  /* 0x000000ff0400720c */ /* 0x000fe20003fa6270 */
[----:B0-----:R-:W0:Y:S02]  /*0de0*/  MUFU.RCP R0, R0 ;  /* 0x0000000000007308 */ /* 0x001e240000001000 */
[----:B0-----:R-:W-:-:S06]  /*0df0*/  IADD3 R6, PT, PT, R0, 0xffffffe, RZ ;  /* 0x0ffffffe00067810 */ /* 0x001fcc0007ffe0ff */
[----:B-----5:R0:W1:Y:S02]  /*0e00*/  F2I.FTZ.U32.TRUNC.NTZ R7, R6 ;  /* 0x0000000600077305 */ /* 0x020064000021f000 */
[----:B0-----:R-:W-:Y:S02]  /*0e10*/  IMAD.MOV.U32 R6, RZ, RZ, RZ ;  /* 0x000000ffff067224 */ /* 0x001fe400078e00ff */
[----:B-1----:R-:W-:-:S04]  /*0e20*/  IMAD.MOV R3, RZ, RZ, -R7 ;  /* 0x000000ffff037224 */ /* 0x002fc800078e0a07 */
[----:B------:R-:W-:-:S04]  /*0e30*/  IMAD R3, R3, R8, RZ ;  /* 0x0000000803037224 */ /* 0x000fc800078e02ff */
[----:B------:R-:W-:Y:S01]  /*0e40*/  IMAD.HI.U32 R7, R7, R3, R6 ;  /* 0x0000000307077227 */ /* 0x000fe200078e0006 */
[----:B------:R-:W-:-:S03]  /*0e50*/  MOV R3, R9 ;  /* 0x0000000900037202 */ /* 0x000fc60000000f00 */
[----:B------:R-:W-:Y:S02]  /*0e60*/  IMAD.MOV R6, RZ, RZ, -R10 ;  /* 0x000000ffff067224 */ /* 0x000fe400078e0a0a */
[----:B------:R-:W-:Y:S02]  /*0e70*/  IMAD.MOV.U32 R10, RZ, RZ, R11 ;  /* 0x000000ffff0a7224 */ /* 0x000fe400078e000b */
[----:B------:R-:W-:-:S04]  /*0e80*/  IMAD.HI.U32 R0, R7, R3, RZ ;  /* 0x0000000307007227 */ /* 0x000fc800078e00ff */
[----:B------:R-:W-:-:S04]  /*0e90*/  IMAD.HI.U32 R7, R7, R10, RZ ;  /* 0x0000000a07077227 */ /* 0x000fc800078e00ff */
[-C--:B------:R-:W-:Y:S02]  /*0ea0*/  IMAD R3, R0, R6.reuse, R3 ;  /* 0x0000000600037224 */ /* 0x080fe400078e0203 */
[----:B------:R-:W-:-:S03]  /*0eb0*/  IMAD R6, R7, R6, R10 ;  /* 0x0000000607067224 */ /* 0x000fc600078e020a */
[C---:B------:R-:W-:Y:S02]  /*0ec0*/  ISETP.GT.U32.AND P2, PT, R8.reuse, R3, PT ;  /* 0x000000030800720c */ /* 0x040fe40003f44070 */
[----:B------:R-:W-:-:S11]  /*0ed0*/  ISETP.GT.U32.AND P4, PT, R8, R6, PT ;  /* 0x000000060800720c */ /* 0x000fd60003f84070 */
[-C--:B------:R-:W-:Y:S01]  /*0ee0*/  @!P2 IADD3 R3, PT, PT, R3, -R8.reuse, RZ ;  /* 0x800000080303a210 */ /* 0x080fe20007ffe0ff */
[----:B------:R-:W-:Y:S01]  /*0ef0*/  @!P2 VIADD R0, R0, 0x1 ;  /* 0x000000010000a836 */ /* 0x000fe20000000000 */
[----:B------:R-:W-:Y:S01]  /*0f00*/  @!P4 IADD3 R7, PT, PT, R7, 0x1, RZ ;  /* 0x000000010707c810 */ /* 0x000fe20007ffe0ff */
[----:B------:R-:W-:Y:S01]  /*0f10*/  @!P4 IMAD.IADD R6, R6, 0x1, -R8 ;  /* 0x000000010606c824 */ /* 0x000fe200078e0a08 */
[----:B------:R-:W-:-:S04]  /*0f20*/  ISETP.GE.U32.AND P0, PT, R3, R8, PT ;  /* 0x000000080300720c */ /* 0x000fc80003f06070 */
[----:B------:R-:W-:-:S09]  /*0f30*/  ISETP.GE.U32.AND P1, PT, R6, R8, PT ;  /* 0x000000080600720c */ /* 0x000fd20003f26070 */
[----:B------:R-:W-:Y:S01]  /*0f40*/  @P0 VIADD R0, R0, 0x1 ;  /* 0x0000000100000836 */ /* 0x000fe20000000000 */
[----:B------:R-:W-:Y:S02]  /*0f50*/  ISETP.NE.AND P0, PT, R5, RZ, PT ;  /* 0x000000ff0500720c */ /* 0x000fe40003f05270 */
[----:B------:R-:W-:Y:S01]  /*0f60*/  LOP3.LUT R5, RZ, R5, RZ, 0x33, !PT ;  /* 0x00000005ff057212 */ /* 0x000fe200078e33ff */
[----:B------:R-:W-:Y:S01]  /*0f70*/  @P1 VIADD R7, R7, 0x1 ;  /* 0x0000000107071836 */ /* 0x000fe20000000000 */
[----:B------:R-:W-:-:S03]  /*0f80*/  @!P3 IADD3 R0, PT, PT, -R0, RZ, RZ ;  /* 0x000000ff0000b210 */ /* 0x000fc60007ffe1ff */
[----:B------:R-:W-:Y:S01]  /*0f90*/  @!P5 IMAD.MOV R7, RZ, RZ, -R7 ;  /* 0x000000ffff07d224 */ /* 0x000fe200078e0a07 */
[----:B------:R-:W-:-:S04]  /*0fa0*/  SEL R3, R5, R0, !P0 ;  /* 0x0000000005037207 */ /* 0x000fc80004000000 */
[----:B------:R-:W-:Y:S01]  /*0fb0*/  SEL R5, R5, R7, !P0 ;  /* 0x0000000705057207 */ /* 0x000fe20004000000 */
[----:B------:R-:W-:Y:S04]  /*0fc0*/  STG.E desc[UR4][R14.64], R3 ;  /* 0x000000030e007986 */ /* 0x000fe8000c101904 */
[----:B------:R-:W-:Y:S01]  /*0fd0*/  STG.E desc[UR4][R14.64+0x4], R5 ;  /* 0x000004050e007986 */ /* 0x000fe2000c101904 */
[----:B------:R-:W-:Y:S05]  /*0fe0*/  EXIT ;  /* 0x000000000000794d */ /* 0x000fea0003800000 */
.L_x_14:
[----:B------:R-:W-:-:S00]  /*0ff0*/  BRA `(.L_x_14) ;  /* 0xfffffffc00fc7947 */ /* 0x000fc0000383ffff */
[----:B------:R-:W-:-:S00]  /*1000*/  NOP ;  /* 0x0000000000007918 */ /* 0x000fc00000000000 */
[----:B------:R-:W-:-:S00]  /*1010*/  NOP ;  /* 0x0000000000007918 */ /* 0x000fc00000000000 */
[----:B------:R-:W-:-:S00]  /*1020*/  NOP ;  /* 0x0000000000007918 */ /* 0x000fc00000000000 */
[----:B------:R-:W-:-:S00]  /*1030*/  NOP ;  /* 0x0000000000007918 */ /* 0x000fc00000000000 */
[----:B------:R-:W-:-:S00]  /*1040*/  NOP ;  /* 0x0000000000007918 */ /* 0x000fc00000000000 */
[----:B------:R-:W-:-:S00]  /*1050*/  NOP ;  /* 0x0000000000007918 */ /* 0x000fc00000000000 */
[----:B------:R-:W-:-:S00]  /*1060*/  NOP ;  /* 0x0000000000007918 */ /* 0x000fc00000000000 */
[----:B------:R-:W-:-:S00]  /*1070*/  NOP ;  /* 0x0000000000007918 */ /* 0x000fc00000000000 */
.L_x_95:


//--------------------- .text._Z16label_assignmentPiP9pixel_XYZP5pointiiiiPfi --------------------------
	.section	.text._Z16label_assignmentPiP9pixel_XYZP5pointiiiiPfi,"ax",@progbits
	.align	128
        .global         _Z16label_assignmentPiP9pixel_XYZP5pointiiiiPfi
        .type           _Z16label_assignmentPiP9pixel_XYZP5pointiiiiPfi,@function
        .size           _Z16label_assignmentPiP9pixel_XYZP5pointiiiiPfi,(.L_x_93 - _Z16label_assignmentPiP9pixel_XYZP5pointiiiiPfi)
        .other          _Z16label_assignmentPiP9pixel_XYZP5pointiiiiPfi,@"STO_CUDA_ENTRY STV_DEFAULT"
_Z16label_assignmentPiP9pixel_XYZP5pointiiiiPfi:
.text._Z16label_assignmentPiP9pixel_XYZP5pointiiiiPfi:
[----:B------:R-:W-:Y:S01]  /*0000*/  LDC R1, c[0x0][0x37c] ;  /* 0x0000df00ff017b82 */ /* 0x000fe20000000800 */
[----:B------:R-:W0:Y:S07]  /*0010*/  S2R R3, SR_TID.X ;  /* 0x0000000000037919 */ /* 0x000e2e0000002100 */
[----:B------:R-:W0:Y:S01]  /*0020*/  S2UR UR4, SR_CTAID.X ;  /* 0x00000000000479c3 */ /* 0x000e220000002500 */
[----:B------:R-:W1:Y:S07]  /*0030*/  LDCU UR5, c[0x0][0x3b0] ;  /* 0x00007600ff0577ac */ /* 0x000e6e0008000800 */
[----:B------:R-:W0:Y:S02]  /*0040*/  LDC R44, c[0x0][0x360] ;  /* 0x0000d800ff2c7b82 */ /* 0x000e240000000800 */
[----:B0-----:R-:W-:-:S05]  /*0050*/  IMAD R44, R44, UR4, R3 ;  /* 0x000000042c2c7c24 */ /* 0x001fca000f8e0203 */
[----:B-1----:R-:W-:-:S13]  /*0060*/  ISETP.GE.U32.AND P0, PT, R44, UR5, PT ;  /* 0x000000052c007c0c */ /* 0x002fda000bf06070 */
[----:B------:R-:W-:Y:S05]  /*0070*/  @P0 EXIT ;  /* 0x000000000000094d */ /* 0x000fea0003800000 */
[----:B------:R-:W0:Y:S01]  /*0080*/  LDC.64 R2, c[0x0][0x390] ;  /* 0x0000e400ff027b82 */ /* 0x000e220000000a00 */
[----:B------:R-:W1:Y:S07]  /*0090*/  LDCU.64 UR4, c[0x0][0x358] ;  /* 0x00006b00ff0477ac */ /* 0x000e6e0008000a00 */
[----:B------:R-:W2:Y:S01]  /*00a0*/  LDC.64 R4, c[0x0][0x398] ;  /* 0x0000e600ff047b82 */ /* 0x000ea20000000a00 */
[----:B0-----:R-:W-:-:S05]  /*00b0*/  IMAD.WIDE.U32 R2, R44, 0x8, R2 ;  /* 0x000000082c027825 */ /* 0x001fca00078e0002 */
[----:B-1----:R-:W2:Y:S02]  /*00c0*/  LDG.E R43, desc[UR4][R2.64] ;  /* 0x00000004022b7981 */ /* 0x002ea4000c1e1900 */
[C-C-:B--2---:R-:W-:Y:S01]  /*00d0*/  IMAD.IADD R42, R43.reuse, 0x1, R4.reuse ;  /* 0x000000012b2a7824 */ /* 0x144fe200078e0204 */
[C---:B------:R-:W-:Y:S01]  /*00e0*/  ISETP.GE.AND P0, PT, R43.reuse, R4, PT ;  /* 0x000000042b00720c */ /* 0x040fe20003f06270 */
[----:B------:R-:W-:-:S03]  /*00f0*/  IMAD.IADD R0, R43, 0x1, -R4 ;  /* 0x000000012b007824 */ /* 0x000fc600078e0a04 */
[----:B------:R-:W-:Y:S02]  /*0100*/  ISETP.GE.AND P1, PT, R42, R5, PT ;  /* 0x000000052a00720c */ /* 0x000fe40003f26270 */
[----:B------:R-:W-:-:S11]  /*0110*/  SEL R9, R0, RZ, P0 ;  /* 0x000000ff00097207 */ /* 0x000fd60000000000 */
[----:B------:R-:W-:-:S04]  /*0120*/  @P1 IADD3 R42, PT, PT, R5, -0x1, RZ ;  /* 0xffffffff052a1810 */ /* 0x000fc80007ffe0ff */
[----:B------:R-:W-:-:S13]  /*0130*/  ISETP.GT.AND P0, PT, R9, R42, PT ;  /* 0x0000002a0900720c */ /* 0x000fda0003f04270 */
[----:B------:R-:W-:Y:S05]  /*0140*/  @P0 EXIT ;  /* 0x000000000000094d */ /* 0x000fea0003800000 */
[----:B------:R-:W2:Y:S01]  /*0150*/  LDG.E R3, desc[UR4][R2.64+0x4] ;  /* 0x0000040402037981 */ /* 0x000ea2000c1e1900 */
[----:B------:R-:W0:Y:S01]  /*0160*/  LDC.64 R6, c[0x0][0x3a0] ;  /* 0x0000e800ff067b82 */ /* 0x000e220000000a00 */
[-C--:B------:R-:W-:Y:S01]  /*0170*/  I2FP.F32.S32 R39, R4.reuse ;  /* 0x0000000400277245 */ /* 0x080fe20000201400 */
[----:B------:R-:W1:Y:S06]  /*0180*/  LDCU UR10, c[0x0][0x39c] ;  /* 0x00007380ff0a77ac */ /* 0x000e6c0008000800 */
[----:B------:R-:W3:Y:S01]  /*0190*/  LDC.64 R14, c[0x0][0x388] ;  /* 0x0000e200ff0e7b82 */ /* 0x000ee20000000a00 */
[----:B0-----:R-:W-:Y:S01]  /*01a0*/  I2FP.F32.S32 R38, R7 ;  /* 0x0000000700267245 */ /* 0x001fe20000201400 */
[C---:B--2---:R-:W-:Y:S01]  /*01b0*/  IMAD.IADD R41, R3.reuse, 0x1, R4 ;  /* 0x0000000103297824 */ /* 0x044fe200078e0204 */
[CC--:B------:R-:W-:Y:S01]  /*01c0*/  VIMNMX R40, PT, PT, R3.reuse, R4.reuse, !PT ;  /* 0x0000000403287248 */ /* 0x0c0fe20007fe0100 */
[C---:B------:R-:W-:Y:S01]  /*01d0*/  IMAD R5, R3.reuse, R5, R43 ;  /* 0x0000000503057224 */ /* 0x040fe200078e022b */
[----:B------:R-:W-:-:S02]  /*01e0*/  IADD3 R8, PT, PT, R3, -R4, RZ ;  /* 0x8000000403087210 */ /* 0x000fc40007ffe0ff */
[----:B------:R-:W-:Y:S01]  /*01f0*/  ISETP.GE.AND P0, PT, R41, R6, PT ;  /* 0x000000062900720c */ /* 0x000fe20003f06270 */
[----:B---3--:R-:W-:Y:S01]  /*0200*/  IMAD.WIDE R14, R5, 0xc, R14 ;  /* 0x0000000c050e7825 */ /* 0x008fe200078e020e */
[----:B------:R-:W-:-:S11]  /*0210*/  IADD3 R40, PT, PT, R40, -R4, -R3 ;  /* 0x8000000428287210 */ /* 0x000fd60007ffe803 */
[----:B------:R-:W-:Y:S01]  /*0220*/  @P0 VIADD R41, R6, 0xffffffff ;  /* 0xffffffff06290836 */ /* 0x000fe20000000000 */
[----:B------:R-:W-:-:S04]  /*0230*/  ISETP.GE.AND P0, PT, R3, R4, PT ;  /* 0x000000040300720c */ /* 0x000fc80003f06270 */
[----:B-1----:R-:W-:-:S09]  /*0240*/  SEL R8, R8, RZ, P0 ;  /* 0x000000ff08087207 */ /* 0x002fd20000000000 */
.L_x_40:
[----:B------:R-:W-:Y:S01]  /*0250*/  ISETP.GT.AND P0, PT, R8, R41, PT ;  /* 0x000000290800720c */ /* 0x000fe20003f04270 */
[----:B------:R-:W-:-:S12]  /*0260*/  BSSY.RECONVERGENT B0, `(.L_x_15) ;  /* 0x000017a000007945 */ /* 0x000fd80003800200 */
[----:B-1----:R-:W-:Y:S05]  /*0270*/  @P0 BRA `(.L_x_16) ;  /* 0x0000001400e00947 */ /* 0x002fea0003800000 */
[----:B------:R-:W0:Y:S01]  /*0280*/  LDCU UR6, c[0x0][0x39c] ;  /* 0x00007380ff0677ac */ /* 0x000e220008000800 */
[----:B------:R-:W-:Y:S01]  /*0290*/  IMAD.MOV.U32 R7, RZ, RZ, R40 ;  /* 0x000000ffff077224 */ /* 0x000fe200078e0028 */
[----:B------:R-:W-:Y:S01]  /*02a0*/  MOV R6, R8 ;  /* 0x0000000800067202 */ /* 0x000fe20000000f00 */
[----:B0-----:R-:W-:-:S07]  /*02b0*/  IMAD R4, R8, UR6, R9 ;  /* 0x0000000608047c24 */ /* 0x001fce000f8e0209 */
.L_x_39:
[----:B------:R-:W0:Y:S01]  /*02c0*/  LDC.64 R34, c[0x0][0x388] ;  /* 0x0000e200ff227b82 */ /* 0x000e220000000a00 */
[----:B-1----:R-:W2:Y:S01]  /*02d0*/  LDG.E R10, desc[UR4][R14.64] ;  /* 0x000000040e0a7981 */ /* 0x002ea2000c1e1900 */
[----:B0-----:R-:W-:-:S05]  /*02e0*/  IMAD.WIDE R34, R4, 0xc, R34 ;  /* 0x0000000c04227825 */ /* 0x001fca00078e0222 */
[----:B------:R-:W2:Y:S01]  /*02f0*/  LDG.E R3, desc[UR4][R34.64] ;  /* 0x0000000422037981 */ /* 0x000ea2000c1e1900 */
[----:B------:R-:W-:Y:S01]  /*0300*/  BSSY.RECONVERGENT B1, `(.L_x_17) ;  /* 0x000000b000017945 */ /* 0x000fe20003800200 */
[C---:B------:R-:W-:Y:S02]  /*0310*/  ISETP.GE.AND P1, PT, R6.reuse, R41, PT ;  /* 0x000000290600720c */ /* 0x040fe40003f26270 */
[----:B------:R-:W-:Y:S02]  /*0320*/  MOV R2, RZ ;  /* 0x000000ff00027202 */ /* 0x000fe40000000f00 */
[----:B------:R-:W-:Y:S02]  /*0330*/  IADD3 R6, PT, PT, R6, 0x1, RZ ;  /* 0x0000000106067810 */ /* 0x000fe40007ffe0ff */
[----:B------:R-:W-:Y:S01]  /*0340*/  MOV R45, 0x3b0 ;  /* 0x000003b0002d7802 */ /* 0x000fe20000000f00 */
[----:B--2---:R-:W-:-:S04]  /*0350*/  FADD R10, R10, -R3 ;  /* 0x800000030a0a7221 */ /* 0x004fc80000000000 */
[----:B------:R-:W0:Y:S01]  /*0360*/  F2F.F64.F32 R36, R10 ;  /* 0x0000000a00247310 */ /* 0x000e220000201800 */
[----:B------:R-:W-:Y:S01]  /*0370*/  IMAD.MOV.U32 R3, RZ, RZ, 0x40000000 ;  /* 0x40000000ff037424 */ /* 0x000fe200078e00ff */
[----:B0-----:R-:W-:-:S10]  /*0380*/  DADD R20, -RZ, |R36| ;  /* 0x00000000ff147229 */ /* 0x001fd40000000524 */
[----:B------:R-:W-:-:S07]  /*0390*/  IMAD.MOV.U32 R5, RZ, RZ, R21 ;  /* 0x000000ffff057224 */ /* 0x000fce00078e0015 */
[----:B------:R-:W-:Y:S05]  /*03a0*/  CALL.REL.NOINC `($_Z16label_assignmentPiP9pixel_XYZP5pointiiiiPfi$__internal_accurate_pow) ;  /* 0x0000002000647944 */ /* 0x000fea0003c00000 */
[----:B------:R-:W-:Y:S05]  /*03b0*/  BSYNC.RECONVERGENT B1 ;  /* 0x0000000000017941 */ /* 0x000fea0003800200 */
.L_x_17:
[----:B------:R-:W2:Y:S04]  /*03c0*/  LDG.E R0, desc[UR4][R14.64+0x4] ;  /* 0x000004040e007981 */ /* 0x000ea8000c1e1900 */
[----:B------:R-:W2:Y:S01]  /*03d0*/  LDG.E R5, desc[UR4][R34.64+0x4] ;  /* 0x0000040422057981 */ /* 0x000ea2000c1e1900 */
[----:B------:R-:W-:Y:S01]  /*03e0*/  DADD R16, R36, 2 ;  /* 0x4000000024107429 */ /* 0x000fe20000000000 */
[C---:B------:R-:W-:Y:S01]  /*03f0*/  FSETP.NEU.AND P2, PT, R10.reuse, RZ, PT ;  /* 0x000000ff0a00720b */ /* 0x040fe20003f4d000 */
[----:B------:R-:W-:Y:S01]  /*0400*/  BSSY.RECONVERGENT B1, `(.L_x_18) ;  /* 0x0000011000017945 */ /* 0x000fe20003800200 */
[----:B------:R-:W-:Y:S02]  /*0410*/  FSETP.NEU.AND P0, PT, R10, 1, PT ;  /* 0x3f8000000a00780b */ /* 0x000fe40003f0d000 */
[----:B------:R-:W-:-:S02]  /*0420*/  FSEL R18, R18, RZ, P2 ;  /* 0x000000ff12127208 */ /* 0x000fc40001000000 */
[----:B------:R-:W-:Y:S01]  /*0430*/  FSEL R19, R22, RZ, P2 ;  /* 0x000000ff16137208 */ /* 0x000fe20001000000 */
[----:B--2---:R-:W-:Y:S02]  /*0440*/  FADD R0, R0, -R5 ;  /* 0x8000000500007221 */ /* 0x004fe40000000000 */
[----:B------:R-:W-:Y:S02]  /*0450*/  LOP3.LUT R5, R17, 0x7ff00000, RZ, 0xc0, !PT ;  /* 0x7ff0000011057812 */ /* 0x000fe400078ec0ff */
[----:B------:R-:W0:Y:S02]  /*0460*/  F2F.F64.F32 R12, R0 ;  /* 0x00000000000c7310 */ /* 0x000e240000201800 */
[----:B------:R-:W-:Y:S01]  /*0470*/  ISETP.NE.AND P3, PT, R5, 0x7ff00000, PT ;  /* 0x7ff000000500780c */ /* 0x000fe20003f65270 */
[----:B0-----:R-:W-:-:S10]  /*0480*/  DADD R16, -RZ, |R12| ;  /* 0x00000000ff107229 */ /* 0x001fd4000000050c */
[----:B------:R-:W-:Y:S02]  /*0490*/  IMAD.MOV.U32 R20, RZ, RZ, R16 ;  /* 0x000000ffff147224 */ /* 0x000fe400078e0010 */
[----:B------:R-:W-:Y:S05]  /*04a0*/  @P3 BRA `(.L_x_19) ;  /* 0x0000000000183947 */ /* 0x000fea0003800000 */
[----:B------:R-:W-:-:S13]  /*04b0*/  FSETP.NAN.AND P2, PT, R10, R10, PT ;  /* 0x0000000a0a00720b */ /* 0x000fda0003f48000 */
[----:B------:R-:W-:Y:S01]  /*04c0*/  @P2 DADD R18, R36, 2 ;  /* 0x4000000024122429 */ /* 0x000fe20000000000 */
[----:B------:R-:W-:Y:S10]  /*04d0*/  @P2 BRA `(.L_x_19) ;  /* 0x00000000000c2947 */ /* 0x000ff40003800000 */
[----:B------:R-:W-:-:S14]  /*04e0*/  DSETP.NEU.AND P2, PT, |R36|, +INF , PT ;  /* 0x7ff000002400742a */ /* 0x000fdc0003f4d200 */
[----:B------:R-:W-:Y:S01]  /*04f0*/  @!P2 MOV R18, 0x0 ;  /* 0x000000000012a802 */ /* 0x000fe20000000f00 */
[----:B------:R-:W-:-:S07]  /*0500*/  @!P2 IMAD.MOV.U32 R19, RZ, RZ, 0x7ff00000 ;  /* 0x7ff00000ff13a424 */ /* 0x000fce00078e00ff */
.L_x_19:
[----:B------:R-:W-:Y:S05]  /*0510*/  BSYNC.RECONVERGENT B1 ;  /* 0x0000000000017941 */ /* 0x000fea0003800200 */
.L_x_18:
[----:B------:R-:W-:Y:S01]  /*0520*/  BSSY.RECONVERGENT B1, `(.L_x_20) ;  /* 0x0000006000017945 */ /* 0x000fe20003800200 */
[----:B------:R-:W-:Y:S02]  /*0530*/  FSEL R10, R18, RZ, P0 ;  /* 0x000000ff120a7208 */ /* 0x000fe40000000000 */
[----:B------:R-:W-:Y:S02]  /*0540*/  FSEL R11, R19, 1.875, P0 ;  /* 0x3ff00000130b7808 */ /* 0x000fe40000000000 */
[----:B------:R-:W-:Y:S02]  /*0550*/  MOV R5, R17 ;  /* 0x0000001100057202 */ /* 0x000fe40000000f00 */
[----:B------:R-:W-:-:S07]  /*0560*/  MOV R45, 0x580 ;  /* 0x00000580002d7802 */ /* 0x000fce0000000f00 */
[----:B------:R-:W-:Y:S05]  /*0570*/  CALL.REL.NOINC `($_Z16label_assignmentPiP9pixel_XYZP5pointiiiiPfi$__internal_accurate_pow) ;  /* 0x0000001c00f07944 */ /* 0x000fea0003c00000 */
[----:B------:R-:W-:Y:S05]  /*0580*/  BSYNC.RECONVERGENT B1 ;  /* 0x0000000000017941 */ /* 0x000fea0003800200 */
.L_x_20:
[----:B------:R-:W2:Y:S04]  /*0590*/  LDG.E R34, desc[UR4][R34.64+0x8] ;  /* 0x0000080422227981 */ /* 0x000ea8000c1e1900 */
[----:B------:R-:W2:Y:S01]  /*05a0*/  LDG.E R5, desc[UR4][R14.64+0x8] ;  /* 0x000008040e057981 */ /* 0x000ea2000c1e1900 */
[----:B------:R-:W-:Y:S01]  /*05b0*/  DADD R16, R12, 2 ;  /* 0x400000000c107429 */ /* 0x000fe20000000000 */
[C---:B------:R-:W-:Y:S01]  /*05c0*/  FSETP.NEU.AND P2, PT, R0.reuse, RZ, PT ;  /* 0x000000ff0000720b */ /* 0x040fe20003f4d000 */
[----:B------:R-:W-:Y:S01]  /*05d0*/  BSSY.RECONVERGENT B1, `(.L_x_21) ;  /* 0x0000010000017945 */ /* 0x000fe20003800200 */
[----:B------:R-:W-:Y:S02]  /*05e0*/  FSETP.NEU.AND P0, PT, R0, 1, PT ;  /* 0x3f8000000000780b */ /* 0x000fe40003f0d000 */
[----:B------:R-:W-:-:S02]  /*05f0*/  FSEL R18, R18, RZ, P2 ;  /* 0x000000ff12127208 */ /* 0x000fc40001000000 */
[----:B------:R-:W-:-:S03]  /*0600*/  FSEL R19, R22, RZ, P2 ;  /* 0x000000ff16137208 */ /* 0x000fc60001000000 */
[----:B------:R-:W-:-:S04]  /*0610*/  LOP3.LUT R16, R17, 0x7ff00000, RZ, 0xc0, !PT ;  /* 0x7ff0000011107812 */ /* 0x000fc800078ec0ff */
[----:B------:R-:W-:Y:S01]  /*0620*/  ISETP.NE.AND P3, PT, R16, 0x7ff00000, PT ;  /* 0x7ff000001000780c */ /* 0x000fe20003f65270 */
[----:B--2---:R-:W-:-:S04]  /*0630*/  FADD R34, R5, -R34 ;  /* 0x8000002205227221 */ /* 0x004fc80000000000 */
[----:B------:R-:W0:Y:S02]  /*0640*/  F2F.F64.F32 R36, R34 ;  /* 0x0000002200247310 */ /* 0x000e240000201800 */
[----:B0-----:R-:W-:-:S06]  /*0650*/  DADD R16, -RZ, |R36| ;  /* 0x00000000ff107229 */ /* 0x001fcc0000000524 */
[----:B------:R-:W-:Y:S05]  /*0660*/  @P3 BRA `(.L_x_22) ;  /* 0x0000000000183947 */ /* 0x000fea0003800000 */
[----:B------:R-:W-:-:S13]  /*0670*/  FSETP.NAN.AND P2, PT, R0, R0, PT ;  /* 0x000000000000720b */ /* 0x000fda0003f48000 */
[----:B------:R-:W-:Y:S01]  /*0680*/  @P2 DADD R18, R12, 2 ;  /* 0x400000000c122429 */ /* 0x000fe20000000000 */
[----:B------:R-:W-:Y:S10]  /*0690*/  @P2 BRA `(.L_x_22) ;  /* 0x00000000000c2947 */ /* 0x000ff40003800000 */
[----:B------:R-:W-:-:S14]  /*06a0*/  DSETP.NEU.AND P2, PT, |R12|, +INF , PT ;  /* 0x7ff000000c00742a */ /* 0x000fdc0003f4d200 */
[----:B------:R-:W-:Y:S01]  /*06b0*/  @!P2 IMAD.MOV.U32 R18, RZ, RZ, 0x0 ;  /* 0x00000000ff12a424 */ /* 0x000fe200078e00ff */
[----:B------:R-:W-:-:S07]  /*06c0*/  @!P2 MOV R19, 0x7ff00000 ;  /* 0x7ff000000013a802 */ /* 0x000fce0000000f00 */
.L_x_22:
[----:B------:R-:W-:Y:S05]  /*06d0*/  BSYNC.RECONVERGENT B1 ;  /* 0x0000000000017941 */ /* 0x000fea0003800200 */
.L_x_21:
[----:B------:R-:W-:Y:S01]  /*06e0*/  FSEL R12, R18, RZ, P0 ;  /* 0x000000ff120c7208 */ /* 0x000fe20000000000 */
[----:B------:R-:W-:Y:S01]  /*06f0*/  BSSY.RECONVERGENT B1, `(.L_x_23) ;  /* 0x0000007000017945 */ /* 0x000fe20003800200 */
[----:B------:R-:W-:Y:S01]  /*0700*/  FSEL R13, R19, 1.875, P0 ;  /* 0x3ff00000130d7808 */ /* 0x000fe20000000000 */
[----:B------:R-:W-:Y:S01]  /*0710*/  IMAD.MOV.U32 R20, RZ, RZ, R16 ;  /* 0x000000ffff147224 */ /* 0x000fe200078e0010 */
[----:B------:R-:W-:Y:S02]  /*0720*/  MOV R5, R17 ;  /* 0x0000001100057202 */ /* 0x000fe40000000f00 */
[----:B------:R-:W-:Y:S02]  /*0730*/  MOV R45, 0x760 ;  /* 0x00000760002d7802 */ /* 0x000fe40000000f00 */
[----:B------:R-:W-:-:S11]  /*0740*/  DADD R10, R10, R12 ;  /* 0x000000000a0a7229 */ /* 0x000fd6000000000c */
[----:B------:R-:W-:Y:S05]  /*0750*/  CALL.REL.NOINC `($_Z16label_assignmentPiP9pixel_XYZP5pointiiiiPfi$__internal_accurate_pow) ;  /* 0x0000001c00787944 */ /* 0x000fea0003c00000 */
[----:B------:R-:W-:Y:S05]  /*0760*/  BSYNC.RECONVERGENT B1 ;  /* 0x0000000000017941 */ /* 0x000fea0003800200 */
.L_x_23:
[----:B------:R-:W-:Y:S01]  /*0770*/  DADD R2, R36, 2 ;  /* 0x4000000024027429 */ /* 0x000fe20000000000 */
[C---:B------:R-:W-:Y:S01]  /*0780*/  FSETP.NEU.AND P2, PT, R34.reuse, RZ, PT ;  /* 0x000000ff2200720b */ /* 0x040fe20003f4d000 */
[----:B------:R-:W-:Y:S01]  /*0790*/  BSSY.RECONVERGENT B1, `(.L_x_24) ;  /* 0x000000d000017945 */ /* 0x000fe20003800200 */
[----:B------:R-:W-:Y:S02]  /*07a0*/  FSETP.NEU.AND P0, PT, R34, 1, PT ;  /* 0x3f8000002200780b */ /* 0x000fe40003f0d000 */
[----:B------:R-:W-:Y:S02]  /*07b0*/  FSEL R18, R18, RZ, P2 ;  /* 0x000000ff12127208 */ /* 0x000fe40001000000 */
[----:B------:R-:W-:-:S03]  /*07c0*/  FSEL R19, R22, RZ, P2 ;  /* 0x000000ff16137208 */ /* 0x000fc60001000000 */
[----:B------:R-:W-:-:S04]  /*07d0*/  LOP3.LUT R2, R3, 0x7ff00000, RZ, 0xc0, !PT ;  /* 0x7ff0000003027812 */ /* 0x000fc800078ec0ff */
[----:B------:R-:W-:-:S13]  /*07e0*/  ISETP.NE.AND P3, PT, R2, 0x7ff00000, PT ;  /* 0x7ff000000200780c */ /* 0x000fda0003f65270 */
[----:B------:R-:W-:Y:S05]  /*07f0*/  @P3 BRA `(.L_x_25) ;  /* 0x0000000000183947 */ /* 0x000fea0003800000 */
[----:B------:R-:W-:-:S13]  /*0800*/  FSETP.NAN.AND P2, PT, R34, R34, PT ;  /* 0x000000222200720b */ /* 0x000fda0003f48000 */
[----:B------:R-:W-:Y:S01]  /*0810*/  @P2 DADD R18, R36, 2 ;  /* 0x4000000024122429 */ /* 0x000fe20000000000 */
[----:B------:R-:W-:Y:S10]  /*0820*/  @P2 BRA `(.L_x_25) ;  /* 0x00000000000c2947 */ /* 0x000ff40003800000 */
[----:B------:R-:W-:-:S14]  /*0830*/  DSETP.NEU.AND P2, PT, |R36|, +INF , PT ;  /* 0x7ff000002400742a */ /* 0x000fdc0003f4d200 */
[----:B------:R-:W-:Y:S01]  /*0840*/  @!P2 IMAD.MOV.U32 R18, RZ, RZ, 0x0 ;  /* 0x00000000ff12a424 */ /* 0x000fe200078e00ff */
[----:B------:R-:W-:-:S07]  /*0850*/  @!P2 MOV R19, 0x7ff00000 ;  /* 0x7ff000000013a802 */ /* 0x000fce0000000f00 */
.L_x_25:
[----:B------:R-:W-:Y:S05]  /*0860*/  BSYNC.RECONVERGENT B1 ;  /* 0x0000000000017941 */ /* 0x000fea0003800200 */
.L_x_24:
[----:B------:R-:W-:Y:S01]  /*0870*/  FSEL R2, R18, RZ, P0 ;  /* 0x000000ff12027208 */ /* 0x000fe20000000000 */
[----:B------:R-:W-:Y:S01]  /*0880*/  IMAD.MOV.U32 R17, RZ, RZ, 0x3fd80000 ;  /* 0x3fd80000ff117424 */ /* 0x000fe200078e00ff */
[----:B------:R-:W-:Y:S01]  /*0890*/  FSEL R3, R19, 1.875, P0 ;  /* 0x3ff0000013037808 */ /* 0x000fe20000000000 */
[----:B------:R-:W-:Y:S01]  /*08a0*/  BSSY.RECONVERGENT B1, `(.L_x_26) ;  /* 0x0000013000017945 */ /* 0x000fe20003800200 */
[----:B------:R-:W-:-:S04]  /*08b0*/  MOV R16, 0x0 ;  /* 0x0000000000107802 */ /* 0x000fc80000000f00 */
[----:B------:R-:W-:-:S06]  /*08c0*/  DADD R10, R10, R2 ;  /* 0x000000000a0a7229 */ /* 0x000fcc0000000002 */
[----:B------:R-:W0:Y:S04]  /*08d0*/  MUFU.RSQ64H R3, R11 ;  /* 0x0000000b00037308 */ /* 0x000e280000001c00 */
[----:B------:R-:W-:-:S05]  /*08e0*/  VIADD R2, R11, 0xfcb00000 ;  /* 0xfcb000000b027836 */ /* 0x000fca0000000000 */
[----:B------:R-:W-:Y:S01]  /*08f0*/  ISETP.GE.U32.AND P0, PT, R2, 0x7ca00000, PT ;  /* 0x7ca000000200780c */ /* 0x000fe20003f06070 */
[----:B0-----:R-:W-:-:S08]  /*0900*/  DMUL R12, R2, R2 ;  /* 0x00000002020c7228 */ /* 0x001fd00000000000 */
[----:B------:R-:W-:-:S08]  /*0910*/  DFMA R12, R10, -R12, 1 ;  /* 0x3ff000000a0c742b */ /* 0x000fd0000000080c */
[----:B------:R-:W-:Y:S02]  /*0920*/  DFMA R16, R12, R16, 0.5 ;  /* 0x3fe000000c10742b */ /* 0x000fe40000000010 */
[----:B------:R-:W-:-:S08]  /*0930*/  DMUL R12, R2, R12 ;  /* 0x0000000c020c7228 */ /* 0x000fd00000000000 */
[----:B------:R-:W-:-:S08]  /*0940*/  DFMA R22, R16, R12, R2 ;  /* 0x0000000c1016722b */ /* 0x000fd00000000002 */
[----:B------:R-:W-:Y:S02]  /*0950*/  DMUL R12, R10, R22 ;  /* 0x000000160a0c7228 */ /* 0x000fe40000000000 */
[----:B------:R-:W-:Y:S01]  /*0960*/  IADD3 R21, PT, PT, R23, -0x100000, RZ ;  /* 0xfff0000017157810 */ /* 0x000fe20007ffe0ff */
[----:B------:R-:W-:-:S05]  /*0970*/  IMAD.MOV.U32 R20, RZ, RZ, R22 ;  /* 0x000000ffff147224 */ /* 0x000fca00078e0016 */
[----:B------:R-:W-:-:S08]  /*0980*/  DFMA R16, R12, -R12, R10 ;  /* 0x8000000c0c10722b */ /* 0x000fd0000000000a */
[----:B------:R-:W-:Y:S01]  /*0990*/  DFMA R18, R16, R20, R12 ;  /* 0x000000141012722b */ /* 0x000fe2000000000c */
[----:B------:R-:W-:Y:S10]  /*09a0*/  @!P0 BRA `(.L_x_27) ;  /* 0x0000000000088947 */ /* 0x000ff40003800000 */
[----:B------:R-:W-:-:S07]  /*09b0*/  MOV R0, 0x9d0 ;  /* 0x000009d000007802 */ /* 0x000fce0000000f00 */
[----:B------:R-:W-:Y:S05]  /*09c0*/  CALL.REL.NOINC `($__internal_0_$__cuda_sm20_dsqrt_rn_f64_mediumpath_v1) ;  /* 0x0000001000207944 */ /* 0x000fea0003c00000 */
.L_x_27:
[----:B------:R-:W-:Y:S05]  /*09d0*/  BSYNC.RECONVERGENT B1 ;  /* 0x0000000000017941 */ /* 0x000fea0003800200 */
.L_x_26:
[----:B------:R-:W-:Y:S01]  /*09e0*/  IADD3 R0, PT, PT, -R43, R9, RZ ;  /* 0x000000092b007210 */ /* 0x000fe20007ffe1ff */
[----:B------:R-:W0:Y:S01]  /*09f0*/  F2F.F32.F64 R2, R18 ;  /* 0x0000001200027310 */ /* 0x000e220000301000 */
[----:B------:R-:W-:Y:S03]  /*0a00*/  BSSY.RECONVERGENT B1, `(.L_x_28) ;  /* 0x000004b000017945 */ /* 0x000fe60003800200 */
[----:B------:R-:W-:-:S04]  /*0a10*/  IMAD R0, R0, R0, RZ ;  /* 0x0000000000007224 */ /* 0x000fc800078e02ff */
[----:B------:R-:W-:-:S05]  /*0a20*/  IMAD R0, R7, R7, R0 ;  /* 0x0000000707007224 */ /* 0x000fca00078e0200 */
[----:B------:R-:W-:Y:S02]  /*0a30*/  I2FP.F32.U32 R0, R0 ;  /* 0x0000000000007245 */ /* 0x000fe40000201000 */
[----:B0-----:R-:W-:Y:S02]  /*0a40*/  FSETP.NEU.AND P0, PT, R2, 1, PT ;  /* 0x3f8000000200780b */ /* 0x001fe40003f0d000 */
[----:B------:R0:W1:Y:S01]  /*0a50*/  MUFU.RSQ R3, R0 ;  /* 0x0000000000037308 */ /* 0x0000620000001400 */
[----:B------:R-:W-:-:S05]  /*0a60*/  VIADD R5, R0, 0xf3000000 ;  /* 0xf300000000057836 */ /* 0x000fca0000000000 */
[----:B------:R-:W-:Y:S02]  /*0a70*/  ISETP.GT.U32.AND P2, PT, R5, 0x727fffff, PT ;  /* 0x727fffff0500780c */ /* 0x000fe40003f44070 */
[----:B------:R-:W-:-:S03]  /*0a80*/  MOV R5, 0x3f800000 ;  /* 0x3f80000000057802 */ /* 0x000fc60000000f00 */
[----:B0-----:R-:W-:Y:S08]  /*0a90*/  @!P0 BRA `(.L_x_29) ;  /* 0x0000000400048947 */ /* 0x001ff00003800000 */
[----:B------:R-:W-:-:S13]  /*0aa0*/  FSETP.NAN.AND P0, PT, |R2|, |R2|, PT ;  /* 0x400000020200720b */ /* 0x000fda0003f08200 */
[----:B------:R-:W-:Y:S01]  /*0ab0*/  @P0 FADD R5, R2, 2 ;  /* 0x4000000002050421 */ /* 0x000fe20000000000 */
[----:B------:R-:W-:Y:S06]  /*0ac0*/  @P0 BRA `(.L_x_29) ;  /* 0x0000000000f80947 */ /* 0x000fec0003800000 */
[C---:B------:R-:W-:Y:S01]  /*0ad0*/  FMUL R5, |R2|.reuse, 16777216 ;  /* 0x4b80000002057820 */ /* 0x040fe20000400200 */
[----:B------:R-:W-:Y:S01]  /*0ae0*/  FSETP.GEU.AND P0, PT, |R2|, 1.175494350822287508e-38, PT ;  /* 0x008000000200780b */ /* 0x000fe20003f0e200 */
[----:B------:R-:W-:-:S03]  /*0af0*/  IMAD.MOV.U32 R17, RZ, RZ, 0x3a2c32e4 ;  /* 0x3a2c32e4ff117424 */ /* 0x000fc600078e00ff */
[----:B------:R-:W-:-:S05]  /*0b00*/  FSEL R5, R5, |R2|, !P0 ;  /* 0x4000000205057208 */ /* 0x000fca0004000000 */
[----:B------:R-:W-:-:S05]  /*0b10*/  VIADD R10, R5, 0xc0cafb0d ;  /* 0xc0cafb0d050a7836 */ /* 0x000fca0000000000 */
[----:B------:R-:W-:-:S04]  /*0b20*/  LOP3.LUT R10, R10, 0xff800000, RZ, 0xc0, !PT ;  /* 0xff8000000a0a7812 */ /* 0x000fc800078ec0ff */
[-C--:B------:R-:W-:Y:S02]  /*0b30*/  IADD3 R5, PT, PT, R5, -R10.reuse, RZ ;  /* 0x8000000a05057210 */ /* 0x080fe40007ffe0ff */
[----:B------:R-:W-:-:S03]  /*0b40*/  I2FP.F32.S32 R10, R10 ;  /* 0x0000000a000a7245 */ /* 0x000fc60000201400 */
[C---:B------:R-:W-:Y:S01]  /*0b50*/  FADD R12, R5.reuse, 1 ;  /* 0x3f800000050c7421 */ /* 0x040fe20000000000 */
[----:B------:R-:W-:Y:S01]  /*0b60*/  FADD R11, R5, -1 ;  /* 0xbf800000050b7421 */ /* 0x000fe20000000000 */
[----:B------:R-:W-:Y:S02]  /*0b70*/  FSEL R5, RZ, -24, P0 ;  /* 0xc1c00000ff057808 */ /* 0x000fe40000000000 */
[----:B------:R-:W-:Y:S01]  /*0b80*/  FSETP.NEU.AND P0, PT, |R2|, +INF , PT ;  /* 0x7f8000000200780b */ /* 0x000fe20003f0d200 */
[----:B------:R-:W-:Y:S01]  /*0b90*/  FADD R13, R11, R11 ;  /* 0x0000000b0b0d7221 */ /* 0x000fe20000000000 */
[----:B------:R-:W0:Y:S01]  /*0ba0*/  MUFU.RCP R12, R12 ;  /* 0x0000000c000c7308 */ /* 0x000e220000001000 */
[----:B------:R-:W-:Y:S01]  /*0bb0*/  FFMA R5, R10, 1.1920928955078125e-07, R5 ;  /* 0x340000000a057823 */ /* 0x000fe20000000005 */
[----:B------:R-:W-:-:S13]  /*0bc0*/  FSETP.NEU.AND P0, PT, R2, RZ, P0 ;  /* 0x000000ff0200720b */ /* 0x000fda000070d000 */
[----:B------:R-:W-:Y:S01]  /*0bd0*/  @!P0 FADD R2, R2, R2 ;  /* 0x0000000202028221 */ /* 0x000fe20000000000 */
[----:B0-----:R-:W-:-:S04]  /*0be0*/  FMUL R16, R12, R13 ;  /* 0x0000000d0c107220 */ /* 0x001fc80000400000 */
[----:B------:R-:W-:Y:S01]  /*0bf0*/  FADD R13, R11, -R16 ;  /* 0x800000100b0d7221 */ /* 0x000fe20000000000 */
[CC--:B------:R-:W-:Y:S01]  /*0c00*/  FMUL R10, R16.reuse, R16.reuse ;  /* 0x00000010100a7220 */ /* 0x0c0fe20000400000 */
[----:B------:R-:W-:Y:S02]  /*0c10*/  FFMA R20, R16, 1.4426950216293334961, R5 ;  /* 0x3fb8aa3b10147823 */ /* 0x000fe40000000005 */
[----:B------:R-:W-:Y:S01]  /*0c20*/  FADD R18, R13, R13 ;  /* 0x0000000d0d127221 */ /* 0x000fe20000000000 */
[C---:B------:R-:W-:Y:S01]  /*0c30*/  FFMA R13, R10.reuse, R17, 0.0032181653659790754318 ;  /* 0x3b52e7db0a0d7423 */ /* 0x040fe20000000011 */
[----:B------:R-:W-:Y:S02]  /*0c40*/  FADD R5, R5, -R20 ;  /* 0x8000001405057221 */ /* 0x000fe40000000000 */
[----:B------:R-:W-:Y:S01]  /*0c50*/  FFMA R11, R11, -R16, R18 ;  /* 0x800000100b0b7223 */ /* 0x000fe20000000012 */
[----:B------:R-:W-:Y:S01]  /*0c60*/  FFMA R13, R10, R13, 0.018033718690276145935 ;  /* 0x3c93bb730a0d7423 */ /* 0x000fe2000000000d */
[----:B------:R-:W-:-:S02]  /*0c70*/  FFMA R18, R16, 1.4426950216293334961, R5 ;  /* 0x3fb8aa3b10127823 */ /* 0x000fc40000000005 */
[----:B------:R-:W-:Y:S01]  /*0c80*/  FMUL R11, R12, R11 ;  /* 0x0000000b0c0b7220 */ /* 0x000fe20000400000 */
[----:B------:R-:W-:-:S03]  /*0c90*/  FFMA R13, R10, R13, 0.12022458761930465698 ;  /* 0x3df6384f0a0d7423 */ /* 0x000fc6000000000d */
[----:B------:R-:W-:Y:S01]  /*0ca0*/  FFMA R5, R11, 1.4426950216293334961, R18 ;  /* 0x3fb8aa3b0b057823 */ /* 0x000fe20000000012 */
[----:B------:R-:W-:-:S03]  /*0cb0*/  FMUL R13, R10, R13 ;  /* 0x0000000d0a0d7220 */ /* 0x000fc60000400000 */
[----:B------:R-:W-:Y:S01]  /*0cc0*/  FFMA R12, R16, 1.9251366722983220825e-08, R5 ;  /* 0x32a55e34100c7823 */ /* 0x000fe20000000005 */
[----:B------:R-:W-:-:S04]  /*0cd0*/  FMUL R10, R13, 3 ;  /* 0x404000000d0a7820 */ /* 0x000fc80000400000 */
[----:B------:R-:W-:Y:S01]  /*0ce0*/  FFMA R10, R11, R10, R12 ;  /* 0x0000000a0b0a7223 */ /* 0x000fe2000000000c */
[----:B------:R-:W-:-:S03]  /*0cf0*/  HFMA2 R12, -RZ, RZ, 0.64013671875, -15.109375 ;  /* 0x391fcb8eff0c7431 */ /* 0x000fc600000001ff */
[----:B------:R-:W-:-:S04]  /*0d00*/  FFMA R13, R16, R13, R10 ;  /* 0x0000000d100d7223 */ /* 0x000fc8000000000a */
[----:B------:R-:W-:-:S04]  /*0d10*/  FADD R5, R20, R13 ;  /* 0x0000000d14057221 */ /* 0x000fc80000000000 */
[----:B------:R-:W-:Y:S01]  /*0d20*/  FMUL R10, R5, 2 ;  /* 0x40000000050a7820 */ /* 0x000fe20000400000 */
[----:B------:R-:W-:-:S03]  /*0d30*/  FADD R20, -R20, R5 ;  /* 0x0000000514147221 */ /* 0x000fc60000000100 */
[----:B------:R-:W0:Y:S01]  /*0d40*/  FRND R11, R10 ;  /* 0x0000000a000b7307 */ /* 0x000e220000201000 */
[----:B------:R-:W-:Y:S01]  /*0d50*/  FADD R20, R13, -R20 ;  /* 0x800000140d147221 */ /* 0x000fe20000000000 */
[----:B------:R-:W-:Y:S01]  /*0d60*/  FFMA R5, R5, 2, -R10 ;  /* 0x4000000005057823 */ /* 0x000fe2000000080a */
[----:B------:R-:W-:-:S03]  /*0d70*/  FSETP.GT.AND P4, PT, |R10|, 152, PT ;  /* 0x431800000a00780b */ /* 0x000fc60003f84200 */
[----:B------:R-:W-:Y:S01]  /*0d80*/  FFMA R20, R20, 2, R5 ;  /* 0x4000000014147823 */ /* 0x000fe20000000005 */
[----:B0-----:R-:W-:Y:S01]  /*0d90*/  FADD R5, R10, -R11 ;  /* 0x8000000b0a057221 */ /* 0x001fe20000000000 */
[----:B------:R-:W-:-:S03]  /*0da0*/  FSETP.GT.AND P3, PT, R11, RZ, PT ;  /* 0x000000ff0b00720b */ /* 0x000fc60003f64000 */
[----:B------:R-:W-:Y:S01]  /*0db0*/  FADD R5, R5, R20 ;  /* 0x0000001405057221 */ /* 0x000fe20000000000 */
[----:B------:R-:W-:Y:S02]  /*0dc0*/  SEL R11, RZ, 0x83000000, P3 ;  /* 0x83000000ff0b7807 */ /* 0x000fe40001800000 */
[----:B------:R-:W-:Y:S01]  /*0dd0*/  FSETP.GEU.AND P3, PT, R10, RZ, PT ;  /* 0x000000ff0a00720b */ /* 0x000fe20003f6e000 */
[----:B------:R-:W-:Y:S02]  /*0de0*/  FFMA R12, R5, R12, 0.0013391353422775864601 ;  /* 0x3aaf85ed050c7423 */ /* 0x000fe4000000000c */
[----:B------:R-:W-:Y:S02]  /*0df0*/  VIADD R13, R11, 0x7f000000 ;  /* 0x7f0000000b0d7836 */ /* 0x000fe40000000000 */
[C---:B------:R-:W-:Y:S02]  /*0e00*/  FFMA R16, R5.reuse, R12, 0.0096188392490148544312 ;  /* 0x3c1d985605107423 */ /* 0x040fe4000000000c */
[----:B------:R-:W0:Y:S02]  /*0e10*/  F2I.NTZ R12, R10 ;  /* 0x0000000a000c7305 */ /* 0x000e240000203100 */
[----:B------:R-:W-:-:S04]  /*0e20*/  FFMA R16, R5, R16, 0.055503588169813156128 ;  /* 0x3d6357bb05107423 */ /* 0x000fc80000000010 */
[----:B------:R-:W-:-:S04]  /*0e30*/  FFMA R16, R5, R16, 0.24022644758224487305 ;  /* 0x3e75fdec05107423 */ /* 0x000fc80000000010 */
[----:B------:R-:W-:-:S04]  /*0e40*/  FFMA R16, R5, R16, 0.69314718246459960938 ;  /* 0x3f31721805107423 */ /* 0x000fc80000000010 */
[----:B------:R-:W-:Y:S01]  /*0e50*/  FFMA R16, R5, R16, 1 ;  /* 0x3f80000005107423 */ /* 0x000fe20000000010 */
[----:B0-----:R-:W-:Y:S02]  /*0e60*/  LEA R12, R12, -R11, 0x17 ;  /* 0x8000000b0c0c7211 */ /* 0x001fe400078eb8ff */
[----:B------:R-:W-:Y:S01]  /*0e70*/  FSEL R5, RZ, +INF , !P3 ;  /* 0x7f800000ff057808 */ /* 0x000fe20005800000 */
[----:B------:R-:W-:-:S04]  /*0e80*/  FMUL R13, R13, R16 ;  /* 0x000000100d0d7220 */ /* 0x000fc80000400000 */
[----:B------:R-:W-:Y:S01]  /*0e90*/  @!P4 FMUL R5, R12, R13 ;  /* 0x0000000d0c05c220 */ /* 0x000fe20000400000 */
[----:B------:R-:W-:-:S07]  /*0ea0*/  @!P0 LOP3.LUT R5, R2, 0x7fffffff, RZ, 0xc0, !PT ;  /* 0x7fffffff02058812 */ /* 0x000fce00078ec0ff */
.L_x_29:
[----:B------:R-:W-:Y:S05]  /*0eb0*/  BSYNC.RECONVERGENT B1 ;  /* 0x0000000000017941 */ /* 0x000fea0003800200 */
.L_x_28:
[----:B------:R-:W-:Y:S04]  /*0ec0*/  BSSY.RECONVERGENT B1, `(.L_x_30) ;  /* 0x000000a000017945 */ /* 0x000fe80003800200 */
[----:B------:R-:W-:Y:S05]  /*0ed0*/  @!P2 BRA `(.L_x_31) ;  /* 0x000000000010a947 */ /* 0x000fea0003800000 */
[----:B------:R-:W-:-:S07]  /*0ee0*/  MOV R13, 0xf00 ;  /* 0x00000f00000d7802 */ /* 0x000fce0000000f00 */
[----:B-1----:R-:W-:Y:S05]  /*0ef0*/  CALL.REL.NOINC `($__internal_1_$__cuda_sm20_sqrt_rn_f32_slowpath) ;  /* 0x0000000c00907944 */ /* 0x002fea0003c00000 */
[----:B------:R-:W-:Y:S01]  /*0f00*/  IMAD.MOV.U32 R3, RZ, RZ, R0 ;  /* 0x000000ffff037224 */ /* 0x000fe200078e0000 */
[----:B------:R-:W-:Y:S06]  /*0f10*/  BRA `(.L_x_32) ;  /* 0x0000000000107947 */ /* 0x000fec0003800000 */
.L_x_31:
[----:B-1----:R-:W-:Y:S01]  /*0f20*/  FMUL.FTZ R11, R0, R3 ;  /* 0x00000003000b7220 */ /* 0x002fe20000410000 */
[----:B------:R-:W-:-:S03]  /*0f30*/  FMUL.FTZ R3, R3, 0.5 ;  /* 0x3f00000003037820 */ /* 0x000fc60000410000 */
[----:B------:R-:W-:-:S04]  /*0f40*/  FFMA R0, -R11, R11, R0 ;  /* 0x0000000b0b007223 */ /* 0x000fc80000000100 */
[----:B------:R-:W-:-:S07]  /*0f50*/  FFMA R3, R0, R3, R11 ;  /* 0x0000000300037223 */ /* 0x000fce000000000b */
.L_x_32:
[----:B------:R-:W-:Y:S05]  /*0f60*/  BSYNC.RECONVERGENT B1 ;  /* 0x0000000000017941 */ /* 0x000fea0003800200 */
.L_x_30:
[----:B------:R-:W0:Y:S01]  /*0f70*/  MUFU.RCP R2, R39 ;  /* 0x0000002700027308 */ /* 0x000e220000001000 */
[----:B------:R-:W-:Y:S01]  /*0f80*/  FMUL R0, R38, R3 ;  /* 0x0000000326007220 */ /* 0x000fe20000400000 */
[----:B------:R-:W-:Y:S06]  /*0f90*/  BSSY.RECONVERGENT B1, `(.L_x_33) ;  /* 0x000000b000017945 */ /* 0x000fec0003800200 */
[----:B------:R-:W1:Y:S01]  /*0fa0*/  FCHK P0, R0, R39 ;  /* 0x0000002700007302 */ /* 0x000e620000000000 */
[----:B0-----:R-:W-:-:S04]  /*0fb0*/  FFMA R11, -R39, R2, 1 ;  /* 0x3f800000270b7423 */ /* 0x001fc80000000102 */
[----:B------:R-:W-:-:S04]  /*0fc0*/  FFMA R11, R2, R11, R2 ;  /* 0x0000000b020b7223 */ /* 0x000fc80000000002 */
[----:B------:R-:W-:-:S04]  /*0fd0*/  FFMA R2, R0, R11, RZ ;  /* 0x0000000b00027223 */ /* 0x000fc800000000ff */
[----:B------:R-:W-:-:S04]  /*0fe0*/  FFMA R3, -R39, R2, R0 ;  /* 0x0000000227037223 */ /* 0x000fc80000000100 */
[----:B------:R-:W-:Y:S01]  /*0ff0*/  FFMA R2, R11, R3, R2 ;  /* 0x000000030b027223 */ /* 0x000fe20000000002 */
[----:B-1----:R-:W-:Y:S06]  /*1000*/  @!P0 BRA `(.L_x_34) ;  /* 0x00000000000c8947 */ /* 0x002fec0003800000 */
[----:B------:R-:W-:-:S07]  /*1010*/  MOV R2, 0x1030 ;  /* 0x0000103000027802 */ /* 0x000fce0000000f00 */
[----:B------:R-:W-:Y:S05]  /*1020*/  CALL.REL.NOINC `($__internal_2_$__cuda_sm3x_div_rn_noftz_f32_slowpath) ;  /* 0x0000000c00a07944 */ /* 0x000fea0003c00000 */
[----:B------:R-:W-:-:S07]  /*1030*/  MOV R2, R0 ;  /* 0x0000000000027202 */ /* 0x000fce0000000f00 */
.L_x_34:
[----:B------:R-:W-:Y:S05]  /*1040*/  BSYNC.RECONVERGENT B1 ;  /* 0x0000000000017941 */ /* 0x000fea0003800200 */
.L_x_33:
[----:B------:R-:W-:Y:S01]  /*1050*/  FSETP.NEU.AND P0, PT, R2, 1, PT ;  /* 0x3f8000000200780b */ /* 0x000fe20003f0d000 */
[----:B------:R-:W-:Y:S01]  /*1060*/  BSSY.RECONVERGENT B1, `(.L_x_35) ;  /* 0x0000044000017945 */ /* 0x000fe20003800200 */
[----:B------:R-:W-:-:S11]  /*1070*/  IMAD.MOV.U32 R0, RZ, RZ, 0x3f800000 ;  /* 0x3f800000ff007424 */ /* 0x000fd600078e00ff */
[----:B------:R-:W-:Y:S05]  /*1080*/  @!P0 BRA `(.L_x_36) ;  /* 0x0000000400048947 */ /* 0x000fea0003800000 */
[----:B------:R-:W-:-:S13]  /*1090*/  FSETP.NAN.AND P0, PT, |R2|, |R2|, PT ;  /* 0x400000020200720b */ /* 0x000fda0003f08200 */
[----:B------:R-:W-:Y:S01]  /*10a0*/  @P0 FADD R0, R2, 2 ;  /* 0x4000000002000421 */ /* 0x000fe20000000000 */
[----:B------:R-:W-:Y:S06]  /*10b0*/  @P0 BRA `(.L_x_36) ;  /* 0x0000000000f80947 */ /* 0x000fec0003800000 */
[C---:B------:R-:W-:Y:S01]  /*10c0*/  FMUL R3, |R2|.reuse, 16777216 ;  /* 0x4b80000002037820 */ /* 0x040fe20000400200 */
[----:B------:R-:W-:Y:S01]  /*10d0*/  FSETP.GEU.AND P0, PT, |R2|, 1.175494350822287508e-38, PT ;  /* 0x008000000200780b */ /* 0x000fe20003f0e200 */
[----:B------:R-:W-:-:S03]  /*10e0*/  HFMA2 R16, -RZ, RZ, 0.771484375, 0.21533203125 ;  /* 0x3a2c32e4ff107431 */ /* 0x000fc600000001ff */
[----:B------:R-:W-:-:S04]  /*10f0*/  FSEL R3, R3, |R2|, !P0 ;  /* 0x4000000203037208 */ /* 0x000fc80004000000 */
[----:B------:R-:W-:-:S04]  /*1100*/  IADD3 R0, PT, PT, R3, -0x3f3504f3, RZ ;  /* 0xc0cafb0d03007810 */ /* 0x000fc80007ffe0ff */
[----:B------:R-:W-:-:S05]  /*1110*/  LOP3.LUT R0, R0, 0xff800000, RZ, 0xc0, !PT ;  /* 0xff80000000007812 */ /* 0x000fca00078ec0ff */
[----:B------:R-:W-:Y:S01]  /*1120*/  IMAD.IADD R3, R3, 0x1, -R0 ;  /* 0x0000000103037824 */ /* 0x000fe200078e0a00 */
        /* <DEDUP_REMOVED lines=27> */
[----:B------:R-:W-:-:S03]  /*12e0*/  IMAD.MOV.U32 R11, RZ, RZ, 0x391fcb8e ;  /* 0x391fcb8eff0b7424 */ /* 0x000fc600078e00ff */
        /* <DEDUP_REMOVED lines=14> */
[----:B------:R-:W-:Y:S01]  /*13d0*/  FFMA R11, R0, R11, 0.0013391353422775864601 ;  /* 0x3aaf85ed000b7423 */ /* 0x000fe2000000000b */
[----:B------:R-:W-:-:S03]  /*13e0*/  IADD3 R12, PT, PT, R10, 0x7f000000, RZ ;  /* 0x7f0000000a0c7810 */ /* 0x000fc60007ffe0ff */
[C---:B------:R-:W-:Y:S02]  /*13f0*/  FFMA R13, R0.reuse, R11, 0.0096188392490148544312 ;  /* 0x3c1d9856000d7423 */ /* 0x040fe4000000000b */
[----:B------:R-:W0:Y:S02]  /*1400*/  F2I.NTZ R11, R3 ;  /* 0x00000003000b7305 */ /* 0x000e240000203100 */
[----:B------:R-:W-:-:S04]  /*1410*/  FFMA R13, R0, R13, 0.055503588169813156128 ;  /* 0x3d6357bb000d7423 */ /* 0x000fc8000000000d */
[----:B------:R-:W-:-:S04]  /*1420*/  FFMA R13, R0, R13, 0.24022644758224487305 ;  /* 0x3e75fdec000d7423 */ /* 0x000fc8000000000d */
[----:B------:R-:W-:-:S04]  /*1430*/  FFMA R13, R0, R13, 0.69314718246459960938 ;  /* 0x3f317218000d7423 */ /* 0x000fc8000000000d */
[----:B------:R-:W-:Y:S01]  /*1440*/  FFMA R13, R0, R13, 1 ;  /* 0x3f800000000d7423 */ /* 0x000fe2000000000d */
[----:B0-----:R-:W-:Y:S01]  /*1450*/  IMAD R11, R11, 0x800000, -R10 ;  /* 0x008000000b0b7824 */ /* 0x001fe200078e0a0a */
[----:B------:R-:W-:Y:S02]  /*1460*/  FSEL R0, RZ, +INF , !P2 ;  /* 0x7f800000ff007808 */ /* 0x000fe40005000000 */
[----:B------:R-:W-:-:S04]  /*1470*/  FMUL R12, R12, R13 ;  /* 0x0000000d0c0c7220 */ /* 0x000fc80000400000 */
[----:B------:R-:W-:Y:S01]  /*1480*/  @!P3 FMUL R0, R11, R12 ;  /* 0x0000000c0b00b220 */ /* 0x000fe20000400000 */
[----:B------:R-:W-:-:S07]  /*1490*/  @!P0 LOP3.LUT R0, R2, 0x7fffffff, RZ, 0xc0, !PT ;  /* 0x7fffffff02008812 */ /* 0x000fce00078ec0ff */
.L_x_36:
[----:B------:R-:W-:Y:S05]  /*14a0*/  BSYNC.RECONVERGENT B1 ;  /* 0x0000000000017941 */ /* 0x000fea0003800200 */
.L_x_35:
[----:B------:R-:W-:Y:S01]  /*14b0*/  FADD R3, R0, R5 ;  /* 0x0000000500037221 */ /* 0x000fe20000000000 */
[----:B------:R-:W-:Y:S01]  /*14c0*/  BSSY.RECONVERGENT B1, `(.L_x_37) ;  /* 0x0000048000017945 */ /* 0x000fe20003800200 */
[----:B------:R-:W-:-:S03]  /*14d0*/  MOV R13, 0x3f800000 ;  /* 0x3f800000000d7802 */ /* 0x000fc60000000f00 */
[----:B------:R-:W-:-:S13]  /*14e0*/  FSETP.NEU.AND P0, PT, R3, 1, PT ;  /* 0x3f8000000300780b */ /* 0x000fda0003f0d000 */
[----:B------:R-:W-:Y:S05]  /*14f0*/  @!P0 BRA `(.L_x_38) ;  /* 0x0000000400108947 */ /* 0x000fea0003800000 */
[----:B------:R-:W-:-:S13]  /*1500*/  FSETP.NAN.AND P0, PT, |R3|, |R3|, PT ;  /* 0x400000030300720b */ /* 0x000fda0003f08200 */
[----:B------:R-:W-:Y:S01]  /*1510*/  @P0 FADD R13, R3, 0.5 ;  /* 0x3f000000030d0421 */ /* 0x000fe20000000000 */
[----:B------:R-:W-:Y:S06]  /*1520*/  @P0 BRA `(.L_x_38) ;  /* 0x0000000400040947 */ /* 0x000fec0003800000 */
[----:B------:R-:W-:-:S04]  /*1530*/  FSETP.NEU.AND P0, PT, |R3|, +INF , PT ;  /* 0x7f8000000300780b */ /* 0x000fc80003f0d200 */
[----:B------:R-:W-:-:S13]  /*1540*/  FSETP.NEU.AND P0, PT, R3, RZ, P0 ;  /* 0x000000ff0300720b */ /* 0x000fda000070d000 */
[----:B------:R-:W-:-:S05]  /*1550*/  @!P0 FADD R13, R3, R3 ;  /* 0x00000003030d8221 */ /* 0x000fca0000000000 */
[----:B------:R-:W-:Y:S01]  /*1560*/  @!P0 LOP3.LUT R13, R13, 0x7fffffff, RZ, 0xc0, !PT ;  /* 0x7fffffff0d0d8812 */ /* 0x000fe200078ec0ff */
[----:B------:R-:W-:Y:S06]  /*1570*/  @!P0 BRA `(.L_x_38) ;  /* 0x0000000000f08947 */ /* 0x000fec0003800000 */
[C---:B------:R-:W-:Y:S01]  /*1580*/  FMUL R2, |R3|.reuse, 16777216 ;  /* 0x4b80000003027820 */ /* 0x040fe20000400200 */
[----:B------:R-:W-:Y:S01]  /*1590*/  FSETP.GEU.AND P0, PT, |R3|, 1.175494350822287508e-38, PT ;  /* 0x008000000300780b */ /* 0x000fe20003f0e200 */
[----:B------:R-:W-:Y:S01]  /*15a0*/  IMAD.MOV.U32 R16, RZ, RZ, 0x3a2c32e4 ;  /* 0x3a2c32e4ff107424 */ /* 0x000fe200078e00ff */
[----:B------:R-:W-:Y:S02]  /*15b0*/  FSETP.GEU.AND P3, PT, R5, -R0, PT ;  /* 0x800000000500720b */ /* 0x000fe40003f6e000 */
[----:B------:R-:W-:-:S05]  /*15c0*/  FSEL R2, R2, |R3|, !P0 ;  /* 0x4000000302027208 */ /* 0x000fca0004000000 */
[----:B------:R-:W-:-:S05]  /*15d0*/  VIADD R3, R2, 0xc0cafb0d ;  /* 0xc0cafb0d02037836 */ /* 0x000fca0000000000 */
[----:B------:R-:W-:-:S04]  /*15e0*/  LOP3.LUT R3, R3, 0xff800000, RZ, 0xc0, !PT ;  /* 0xff80000003037812 */ /* 0x000fc800078ec0ff */
[-C--:B------:R-:W-:Y:S02]  /*15f0*/  IADD3 R2, PT, PT, R2, -R3.reuse, RZ ;  /* 0x8000000302027210 */ /* 0x080fe40007ffe0ff */
[----:B------:R-:W-:-:S03]  /*1600*/  I2FP.F32.S32 R3, R3 ;  /* 0x0000000300037245 */ /* 0x000fc60000201400 */
[C---:B------:R-:W-:Y:S01]  /*1610*/  FADD R11, R2.reuse, 1 ;  /* 0x3f800000020b7421 */ /* 0x040fe20000000000 */
[----:B------:R-:W-:Y:S01]  /*1620*/  FADD R10, R2, -1 ;  /* 0xbf800000020a7421 */ /* 0x000fe20000000000 */
[----:B------:R-:W-:-:S03]  /*1630*/  FSEL R2, RZ, -24, P0 ;  /* 0xc1c00000ff027808 */ /* 0x000fc60000000000 */
[----:B------:R-:W-:Y:S01]  /*1640*/  FADD R12, R10, R10 ;  /* 0x0000000a0a0c7221 */ /* 0x000fe20000000000 */
[----:B------:R-:W0:Y:S01]  /*1650*/  MUFU.RCP R11, R11 ;  /* 0x0000000b000b7308 */ /* 0x000e220000001000 */
[----:B------:R-:W-:Y:S02]  /*1660*/  FFMA R2, R3, 1.1920928955078125e-07, R2 ;  /* 0x3400000003027823 */ /* 0x000fe40000000002 */
        /* <DEDUP_REMOVED lines=20> */
[----:B------:R-:W-:Y:S01]  /*17b0*/  FMUL R3, R2, 0.5 ;  /* 0x3f00000002037820 */ /* 0x000fe20000400000 */
[----:B------:R-:W-:-:S03]  /*17c0*/  FADD R19, -R19, R2 ;  /* 0x0000000213137221 */ /* 0x000fc60000000100 */
[----:B------:R-:W0:Y:S01]  /*17d0*/  FRND R10, R3 ;  /* 0x00000003000a7307 */ /* 0x000e220000201000 */
[----:B------:R-:W-:Y:S01]  /*17e0*/  FADD R19, R12, -R19 ;  /* 0x800000130c137221 */ /* 0x000fe20000000000 */
[----:B------:R-:W-:Y:S01]  /*17f0*/  FFMA R2, R2, 0.5, -R3 ;  /* 0x3f00000002027823 */ /* 0x000fe20000000803 */
[----:B------:R-:W-:-:S03]  /*1800*/  FSETP.GT.AND P2, PT, |R3|, 152, PT ;  /* 0x431800000300780b */ /* 0x000fc60003f44200 */
[----:B------:R-:W-:Y:S01]  /*1810*/  FFMA R19, R19, 0.5, R2 ;  /* 0x3f00000013137823 */ /* 0x000fe20000000002 */
        /* <DEDUP_REMOVED lines=17> */
[----:B------:R-:W-:-:S07]  /*1930*/  @!P3 IMAD.MOV.U32 R13, RZ, RZ, 0x7fffffff ;  /* 0x7fffffffff0db424 */ /* 0x000fce00078e00ff */
.L_x_38:
[----:B------:R-:W-:Y:S05]  /*1940*/  BSYNC.RECONVERGENT B1 ;  /* 0x0000000000017941 */ /* 0x000fea0003800200 */
.L_x_37:
[----:B------:R-:W0:Y:S02]  /*1950*/  LDC.64 R2, c[0x0][0x3a8] ;  /* 0x0000ea00ff027b82 */ /* 0x000e240000000a00 */
[----:B0-----:R-:W-:-:S05]  /*1960*/  IMAD.WIDE R10, R4, 0x4, R2 ;  /* 0x00000004040a7825 */ /* 0x001fca00078e0202 */
[----:B------:R-:W2:Y:S01]  /*1970*/  LDG.E R0, desc[UR4][R10.64] ;  /* 0x000000040a007981 */ /* 0x000ea2000c1e1900 */
[----:B------:R-:W-:Y:S02]  /*1980*/  IADD3 R7, PT, PT, R7, 0x1, RZ ;  /* 0x0000000107077810 */ /* 0x000fe40007ffe0ff */
[----:B--2---:R-:W-:-:S13]  /*1990*/  FSETP.GEU.AND P0, PT, R13, R0, PT ;  /* 0x000000000d00720b */ /* 0x004fda0003f0e000 */
[----:B------:R-:W0:Y:S01]  /*19a0*/  @!P0 LDC.64 R2, c[0x0][0x380] ;  /* 0x0000e000ff028b82 */ /* 0x000e220000000a00 */
[----:B------:R1:W-:Y:S01]  /*19b0*/  @!P0 STG.E desc[UR4][R10.64], R13 ;  /* 0x0000000d0a008986 */ /* 0x0003e2000c101904 */
[----:B0-----:R-:W-:-:S04]  /*19c0*/  @!P0 IMAD.WIDE R2, R4, 0x4, R2 ;  /* 0x0000000404028825 */ /* 0x001fc800078e0202 */
[----:B------:R-:W-:Y:S01]  /*19d0*/  VIADD R4, R4, UR10 ;  /* 0x0000000a04047c36 */ /* 0x000fe20008000000 */
[----:B------:R1:W-:Y:S01]  /*19e0*/  @!P0 STG.E desc[UR4][R2.64], R44 ;  /* 0x0000002c02008986 */ /* 0x0003e2000c101904 */
[----:B------:R-:W-:Y:S05]  /*19f0*/  @!P1 BRA `(.L_x_39) ;  /* 0xffffffe800309947 */ /* 0x000fea000383ffff */
.L_x_16:
[----:B------:R-:W-:Y:S05]  /*1a00*/  BSYNC.RECONVERGENT B0 ;  /* 0x0000000000007941 */ /* 0x000fea0003800200 */
.L_x_15:
[C---:B------:R-:W-:Y:S02]  /*1a10*/  ISETP.GE.AND P0, PT, R9.reuse, R42, PT ;  /* 0x0000002a0900720c */ /* 0x040fe40003f06270 */
[----:B------:R-:W-:-:S11]  /*1a20*/  IADD3 R9, PT, PT, R9, 0x1, RZ ;  /* 0x0000000109097810 */ /* 0x000fd60007ffe0ff */
[----:B------:R-:W-:Y:S05]  /*1a30*/  @!P0 BRA `(.L_x_40) ;  /* 0xffffffe800048947 */ /* 0x000fea000383ffff */
[----:B------:R-:W-:Y:S05]  /*1a40*/  EXIT ;  /* 0x000000000000794d */ /* 0x000fea0003800000 */
        .weak           $__internal_0_$__cuda_sm20_dsqrt_rn_f64_mediumpath_v1
        .type           $__internal_0_$__cuda_sm20_dsqrt_rn_f64_mediumpath_v1,@function
        .size           $__internal_0_$__cuda_sm20_dsqrt_rn_f64_mediumpath_v1,($__internal_1_$__cuda_sm20_sqrt_rn_f32_slowpath - $__internal_0_$__cuda_sm20_dsqrt_rn_f64_mediumpath_v1)
$__internal_0_$__cuda_sm20_dsqrt_rn_f64_mediumpath_v1:
[----:B------:R-:W-:Y:S01]  /*1a50*/  ISETP.GE.U32.AND P0, PT, R2, -0x3400000, PT ;  /* 0xfcc000000200780c */ /* 0x000fe20003f06070 */
[----:B------:R-:W-:Y:S01]  /*1a60*/  BSSY.RECONVERGENT B2, `(.L_x_41) ;  /* 0x0000028000027945 */ /* 0x000fe20003800200 */
[----:B------:R-:W-:Y:S01]  /*1a70*/  MOV R2, R10 ;  /* 0x0000000a00027202 */ /* 0x000fe20000000f00 */
[----:B------:R-:W-:Y:S01]  /*1a80*/  IMAD.MOV.U32 R3, RZ, RZ, R11 ;  /* 0x000000ffff037224 */ /* 0x000fe200078e000b */
[----:B------:R-:W-:Y:S01]  /*1a90*/  MOV R10, R16 ;  /* 0x00000010000a7202 */ /* 0x000fe20000000f00 */
[----:B------:R-:W-:Y:S02]  /*1aa0*/  IMAD.MOV.U32 R20, RZ, RZ, R22 ;  /* 0x000000ffff147224 */ /* 0x000fe400078e0016 */
[----:B------:R-:W-:-:S06]  /*1ab0*/  IMAD.MOV.U32 R11, RZ, RZ, R17 ;  /* 0x000000ffff0b7224 */ /* 0x000fcc00078e0011 */
[----:B------:R-:W-:Y:S05]  /*1ac0*/  @!P0 BRA `(.L_x_42) ;  /* 0x0000000000208947 */ /* 0x000fea0003800000 */
[----:B------:R-:W-:-:S10]  /*1ad0*/  DFMA.RM R10, R10, R20, R12 ;  /* 0x000000140a0a722b */ /* 0x000fd4000000400c */
[----:B------:R-:W-:-:S04]  /*1ae0*/  IADD3 R12, P0, PT, R10, 0x1, RZ ;  /* 0x000000010a0c7810 */ /* 0x000fc80007f1e0ff */
[----:B------:R-:W-:-:S06]  /*1af0*/  IADD3.X R13, PT, PT, RZ, R11, RZ, P0, !PT ;  /* 0x0000000bff0d7210 */ /* 0x000fcc00007fe4ff */
[----:B------:R-:W-:-:S08]  /*1b00*/  DFMA.RP R2, -R10, R12, R2 ;  /* 0x0000000c0a02722b */ /* 0x000fd00000008102 */
[----:B------:R-:W-:-:S06]  /*1b10*/  DSETP.GT.AND P0, PT, R2, RZ, PT ;  /* 0x000000ff0200722a */ /* 0x000fcc0003f04000 */
[----:B------:R-:W-:Y:S02]  /*1b20*/  FSEL R10, R12, R10, P0 ;  /* 0x0000000a0c0a7208 */ /* 0x000fe40000000000 */
[----:B------:R-:W-:Y:S01]  /*1b30*/  FSEL R11, R13, R11, P0 ;  /* 0x0000000b0d0b7208 */ /* 0x000fe20000000000 */
[----:B------:R-:W-:Y:S06]  /*1b40*/  BRA `(.L_x_43) ;  /* 0x0000000000647947 */ /* 0x000fec0003800000 */
.L_x_42:
[----:B------:R-:W-:-:S14]  /*1b50*/  DSETP.NE.AND P0, PT, R2, RZ, PT ;  /* 0x000000ff0200722a */ /* 0x000fdc0003f05000 */
[----:B------:R-:W-:Y:S05]  /*1b60*/  @!P0 BRA `(.L_x_44) ;  /* 0x0000000000588947 */ /* 0x000fea0003800000 */
[----:B------:R-:W-:-:S13]  /*1b70*/  ISETP.GE.AND P0, PT, R3, RZ, PT ;  /* 0x000000ff0300720c */ /* 0x000fda0003f06270 */
[----:B------:R-:W-:Y:S01]  /*1b80*/  @!P0 IMAD.MOV.U32 R10, RZ, RZ, 0x0 ;  /* 0x00000000ff0a8424 */ /* 0x000fe200078e00ff */
[----:B------:R-:W-:Y:S01]  /*1b90*/  @!P0 MOV R11, 0xfff80000 ;  /* 0xfff80000000b8802 */ /* 0x000fe20000000f00 */
[----:B------:R-:W-:Y:S06]  /*1ba0*/  @!P0 BRA `(.L_x_43) ;  /* 0x00000000004c8947 */ /* 0x000fec0003800000 */
[----:B------:R-:W-:-:S13]  /*1bb0*/  ISETP.GT.AND P0, PT, R3, 0x7fefffff, PT ;  /* 0x7fefffff0300780c */ /* 0x000fda0003f04270 */
[----:B------:R-:W-:Y:S05]  /*1bc0*/  @P0 BRA `(.L_x_44) ;  /* 0x0000000000400947 */ /* 0x000fea0003800000 */
[----:B------:R-:W-:Y:S01]  /*1bd0*/  DMUL R2, R2, 8.11296384146066816958e+31 ;  /* 0x4690000002027828 */ /* 0x000fe20000000000 */
[----:B------:R-:W-:Y:S01]  /*1be0*/  IMAD.MOV.U32 R10, RZ, RZ, RZ ;  /* 0x000000ffff0a7224 */ /* 0x000fe200078e00ff */
[----:B------:R-:W-:Y:S01]  /*1bf0*/  MOV R16, 0x0 ;  /* 0x0000000000107802 */ /* 0x000fe20000000f00 */
[----:B------:R-:W-:-:S03]  /*1c00*/  IMAD.MOV.U32 R17, RZ, RZ, 0x3fd80000 ;  /* 0x3fd80000ff117424 */ /* 0x000fc600078e00ff */
[----:B------:R-:W0:Y:S02]  /*1c10*/  MUFU.RSQ64H R11, R3 ;  /* 0x00000003000b7308 */ /* 0x000e240000001c00 */
[----:B0-----:R-:W-:-:S08]  /*1c20*/  DMUL R12, R10, R10 ;  /* 0x0000000a0a0c7228 */ /* 0x001fd00000000000 */
[----:B------:R-:W-:-:S08]  /*1c30*/  DFMA R12, R2, -R12, 1 ;  /* 0x3ff00000020c742b */ /* 0x000fd0000000080c */
[----:B------:R-:W-:Y:S02]  /*1c40*/  DFMA R16, R12, R16, 0.5 ;  /* 0x3fe000000c10742b */ /* 0x000fe40000000010 */
[----:B------:R-:W-:-:S08]  /*1c50*/  DMUL R12, R10, R12 ;  /* 0x0000000c0a0c7228 */ /* 0x000fd00000000000 */
[----:B------:R-:W-:-:S08]  /*1c60*/  DFMA R12, R16, R12, R10 ;  /* 0x0000000c100c722b */ /* 0x000fd0000000000a */
[----:B------:R-:W-:Y:S02]  /*1c70*/  DMUL R10, R2, R12 ;  /* 0x0000000c020a7228 */ /* 0x000fe40000000000 */
[----:B------:R-:W-:-:S06]  /*1c80*/  IADD3 R13, PT, PT, R13, -0x100000, RZ ;  /* 0xfff000000d0d7810 */ /* 0x000fcc0007ffe0ff */
[----:B------:R-:W-:-:S08]  /*1c90*/  DFMA R16, R10, -R10, R2 ;  /* 0x8000000a0a10722b */ /* 0x000fd00000000002 */
[----:B------:R-:W-:-:S10]  /*1ca0*/  DFMA R10, R12, R16, R10 ;  /* 0x000000100c0a722b */ /* 0x000fd4000000000a */
[----:B------:R-:W-:Y:S01]  /*1cb0*/  VIADD R11, R11, 0xfcb00000 ;  /* 0xfcb000000b0b7836 */ /* 0x000fe20000000000 */
[----:B------:R-:W-:Y:S06]  /*1cc0*/  BRA `(.L_x_43) ;  /* 0x0000000000047947 */ /* 0x000fec0003800000 */
.L_x_44:
[----:B------:R-:W-:-:S11]  /*1cd0*/  DADD R10, R2, R2 ;  /* 0x00000000020a7229 */ /* 0x000fd60000000002 */
.L_x_43:
[----:B------:R-:W-:Y:S05]  /*1ce0*/  BSYNC.RECONVERGENT B2 ;  /* 0x0000000000027941 */ /* 0x000fea0003800200 */
.L_x_41:
[----:B------:R-:W-:Y:S01]  /*1cf0*/  MOV R2, R0 ;  /* 0x0000000000027202 */ /* 0x000fe20000000f00 */
[----:B------:R-:W-:Y:S01]  /*1d00*/  IMAD.MOV.U32 R3, RZ, RZ, 0x0 ;  /* 0x00000000ff037424 */ /* 0x000fe200078e00ff */
[----:B------:R-:W-:Y:S01]  /*1d10*/  MOV R18, R10 ;  /* 0x0000000a00127202 */ /* 0x000fe20000000f00 */
[----:B------:R-:W-:Y:S02]  /*1d20*/  IMAD.MOV.U32 R19, RZ, RZ, R11 ;  /* 0x000000ffff137224 */ /* 0x000fe400078e000b */
[----:B------:R-:W-:Y:S05]  /*1d30*/  RET.REL.NODEC R2 `(_Z16label_assignmentPiP9pixel_XYZP5pointiiiiPfi) ;  /* 0xffffffe002b07950 */ /* 0x000fea0003c3ffff */
        .weak           $__internal_1_$__cuda_sm20_sqrt_rn_f32_slowpath
        .type           $__internal_1_$__cuda_sm20_sqrt_rn_f32_slowpath,@function
        .size           $__internal_1_$__cuda_sm20_sqrt_rn_f32_slowpath,($__internal_2_$__cuda_sm3x_div_rn_noftz_f32_slowpath - $__internal_1_$__cuda_sm20_sqrt_rn_f32_slowpath)
$__internal_1_$__cuda_sm20_sqrt_rn_f32_slowpath:
[----:B------:R-:W-:-:S13]  /*1d40*/  LOP3.LUT P0, RZ, R0, 0x7fffffff, RZ, 0xc0, !PT ;  /* 0x7fffffff00ff7812 */ /* 0x000fda000780c0ff */
[----:B------:R-:W-:Y:S01]  /*1d50*/  @!P0 MOV R2, R0 ;  /* 0x0000000000028202 */ /* 0x000fe20000000f00 */
[----:B------:R-:W-:Y:S06]  /*1d60*/  @!P0 BRA `(.L_x_45) ;  /* 0x0000000000408947 */ /* 0x000fec0003800000 */
[----:B------:R-:W-:-:S13]  /*1d70*/  FSETP.GEU.FTZ.AND P0, PT, R0, RZ, PT ;  /* 0x000000ff0000720b */ /* 0x000fda0003f1e000 */
[----:B------:R-:W-:Y:S01]  /*1d80*/  @!P0 IMAD.MOV.U32 R2, RZ, RZ, 0x7fffffff ;  /* 0x7fffffffff028424 */ /* 0x000fe200078e00ff */
[----:B------:R-:W-:Y:S06]  /*1d90*/  @!P0 BRA `(.L_x_45) ;  /* 0x0000000000348947 */ /* 0x000fec0003800000 */
[----:B------:R-:W-:-:S13]  /*1da0*/  FSETP.GTU.FTZ.AND P0, PT, |R0|, +INF , PT ;  /* 0x7f8000000000780b */ /* 0x000fda0003f1c200 */
[----:B------:R-:W-:Y:S01]  /*1db0*/  @P0 FADD.FTZ R2, R0, 1 ;  /* 0x3f80000000020421 */ /* 0x000fe20000010000 */
[----:B------:R-:W-:Y:S06]  /*1dc0*/  @P0 BRA `(.L_x_45) ;  /* 0x0000000000280947 */ /* 0x000fec0003800000 */
[----:B------:R-:W-:-:S13]  /*1dd0*/  FSETP.NEU.FTZ.AND P0, PT, |R0|, +INF , PT ;  /* 0x7f8000000000780b */ /* 0x000fda0003f1d200 */
[----:B------:R-:W-:-:S04]  /*1de0*/  @P0 FFMA R3, R0, 1.84467440737095516160e+19, RZ ;  /* 0x5f80000000030823 */ /* 0x000fc800000000ff */
[----:B------:R-:W0:Y:S02]  /*1df0*/  @P0 MUFU.RSQ R2, R3 ;  /* 0x0000000300020308 */ /* 0x000e240000001400 */
[----:B0-----:R-:W-:Y:S01]  /*1e00*/  @P0 FMUL.FTZ R10, R3, R2 ;  /* 0x00000002030a0220 */ /* 0x001fe20000410000 */
[----:B------:R-:W-:Y:S01]  /*1e10*/  @P0 FMUL.FTZ R12, R2, 0.5 ;  /* 0x3f000000020c0820 */ /* 0x000fe20000410000 */
[----:B------:R-:W-:Y:S02]  /*1e20*/  @!P0 MOV R2, R0 ;  /* 0x0000000000028202 */ /* 0x000fe40000000f00 */
[----:B------:R-:W-:-:S04]  /*1e30*/  @P0 FADD.FTZ R11, -R10, -RZ ;  /* 0x800000ff0a0b0221 */ /* 0x000fc80000010100 */
[----:B------:R-:W-:-:S04]  /*1e40*/  @P0 FFMA R11, R10, R11, R3 ;  /* 0x0000000b0a0b0223 */ /* 0x000fc80000000003 */
[----:B------:R-:W-:-:S04]  /*1e50*/  @P0 FFMA R11, R11, R12, R10 ;  /* 0x0000000c0b0b0223 */ /* 0x000fc8000000000a */
[----:B------:R-:W-:-:S07]  /*1e60*/  @P0 FMUL.FTZ R2, R11, 2.3283064365386962891e-10 ;  /* 0x2f8000000b020820 */ /* 0x000fce0000410000 */
.L_x_45:
[----:B------:R-:W-:Y:S01]  /*1e70*/  IMAD.MOV.U32 R0, RZ, RZ, R2 ;  /* 0x000000ffff007224 */ /* 0x000fe200078e0002 */
[----:B------:R-:W-:Y:S01]  /*1e80*/  MOV R2, R13 ;  /* 0x0000000d00027202 */ /* 0x000fe20000000f00 */
[----:B------:R-:W-:-:S04]  /*1e90*/  IMAD.MOV.U32 R3, RZ, RZ, 0x0 ;  /* 0x00000000ff037424 */ /* 0x000fc800078e00ff */
[----:B------:R-:W-:Y:S05]  /*1ea0*/  RET.REL.NODEC R2 `(_Z16label_assignmentPiP9pixel_XYZP5pointiiiiPfi) ;  /* 0xffffffe002547950 */ /* 0x000fea0003c3ffff */
        .weak           $__internal_2_$__cuda_sm3x_div_rn_noftz_f32_slowpath
        .type           $__internal_2_$__cuda_sm3x_div_rn_noftz_f32_slowpath,@function
        .size           $__internal_2_$__cuda_sm3x_div_rn_noftz_f32_slowpath,($_Z16label_assignmentPiP9pixel_XYZP5pointiiiiPfi$__internal_accurate_pow - $__internal_2_$__cuda_sm3x_div_rn_noftz_f32_slowpath)
$__internal_2_$__cuda_sm3x_div_rn_noftz_f32_slowpath:
[--C-:B------:R-:W-:Y:S01]  /*1eb0*/  SHF.R.U32.HI R10, RZ, 0x17, R39.reuse ;  /* 0x00000017ff0a7819 */ /* 0x100fe20000011627 */
[----:B------:R-:W-:Y:S01]  /*1ec0*/  BSSY.RECONVERGENT B2, `(.L_x_46) ;  /* 0x0000064000027945 */ /* 0x000fe20003800200 */
[----:B------:R-:W-:Y:S01]  /*1ed0*/  SHF.R.U32.HI R3, RZ, 0x17, R0 ;  /* 0x00000017ff037819 */ /* 0x000fe20000011600 */
[----:B------:R-:W-:Y:S01]  /*1ee0*/  IMAD.MOV.U32 R12, RZ, RZ, R39 ;  /* 0x000000ffff0c7224 */ /* 0x000fe200078e0027 */
[----:B------:R-:W-:Y:S02]  /*1ef0*/  LOP3.LUT R10, R10, 0xff, RZ, 0xc0, !PT ;  /* 0x000000ff0a0a7812 */ /* 0x000fe400078ec0ff */
[----:B------:R-:W-:Y:S02]  /*1f00*/  LOP3.LUT R18, R3, 0xff, RZ, 0xc0, !PT ;  /* 0x000000ff03127812 */ /* 0x000fe400078ec0ff */
[----:B------:R-:W-:Y:S02]  /*1f10*/  IADD3 R13, PT, PT, R10, -0x1, RZ ;  /* 0xffffffff0a0d7810 */ /* 0x000fe40007ffe0ff */
[----:B------:R-:W-:Y:S01]  /*1f20*/  MOV R3, R0 ;  /* 0x0000000000037202 */ /* 0x000fe20000000f00 */
[----:B------:R-:W-:Y:S01]  /*1f30*/  VIADD R16, R18, 0xffffffff ;  /* 0xffffffff12107836 */ /* 0x000fe20000000000 */
[----:B------:R-:W-:-:S04]  /*1f40*/  ISETP.GT.U32.AND P0, PT, R13, 0xfd, PT ;  /* 0x000000fd0d00780c */ /* 0x000fc80003f04070 */
[----:B------:R-:W-:-:S13]  /*1f50*/  ISETP.GT.U32.OR P0, PT, R16, 0xfd, P0 ;  /* 0x000000fd1000780c */ /* 0x000fda0000704470 */
[----:B------:R-:W-:Y:S01]  /*1f60*/  @!P0 MOV R11, RZ ;  /* 0x000000ff000b8202 */ /* 0x000fe20000000f00 */
[----:B------:R-:W-:Y:S06]  /*1f70*/  @!P0 BRA `(.L_x_47) ;  /* 0x00000000005c8947 */ /* 0x000fec0003800000 */
[----:B------:R-:W-:Y:S02]  /*1f80*/  FSETP.GTU.FTZ.AND P2, PT, |R39|, +INF , PT ;  /* 0x7f8000002700780b */ /* 0x000fe40003f5c200 */
[----:B------:R-:W-:-:S04]  /*1f90*/  FSETP.GTU.FTZ.AND P0, PT, |R0|, +INF , PT ;  /* 0x7f8000000000780b */ /* 0x000fc80003f1c200 */
[----:B------:R-:W-:-:S13]  /*1fa0*/  PLOP3.LUT P0, PT, P0, P2, PT, 0xf8, 0x8f ;  /* 0x00000000008f781c */ /* 0x000fda0000705f70 */
[----:B------:R-:W-:Y:S05]  /*1fb0*/  @P0 BRA `(.L_x_48) ;  /* 0x00000004004c0947 */ /* 0x000fea0003800000 */
[----:B------:R-:W-:-:S13]  /*1fc0*/  LOP3.LUT P0, RZ, R12, 0x7fffffff, R3, 0xc8, !PT ;  /* 0x7fffffff0cff7812 */ /* 0x000fda000780c803 */
[----:B------:R-:W-:Y:S05]  /*1fd0*/  @!P0 BRA `(.L_x_49) ;  /* 0x00000004003c8947 */ /* 0x000fea0003800000 */
[C---:B------:R-:W-:Y:S02]  /*1fe0*/  FSETP.NEU.FTZ.AND P3, PT, |R0|.reuse, +INF , PT ;  /* 0x7f8000000000780b */ /* 0x040fe40003f7d200 */
[----:B------:R-:W-:Y:S02]  /*1ff0*/  FSETP.NEU.FTZ.AND P2, PT, |R39|, +INF , PT ;  /* 0x7f8000002700780b */ /* 0x000fe40003f5d200 */
[----:B------:R-:W-:-:S11]  /*2000*/  FSETP.NEU.FTZ.AND P0, PT, |R0|, +INF , PT ;  /* 0x7f8000000000780b */ /* 0x000fd60003f1d200 */
[----:B------:R-:W-:Y:S05]  /*2010*/  @!P2 BRA !P3, `(.L_x_49) ;  /* 0x00000004002ca947 */ /* 0x000fea0005800000 */
[----:B------:R-:W-:-:S04]  /*2020*/  LOP3.LUT P3, RZ, R3, 0x7fffffff, RZ, 0xc0, !PT ;  /* 0x7fffffff03ff7812 */ /* 0x000fc8000786c0ff */
[----:B------:R-:W-:-:S13]  /*2030*/  PLOP3.LUT P2, PT, P2, P3, PT, 0x2f, 0xf2 ;  /* 0x0000000000f2781c */ /* 0x000fda0001746577 */
[----:B------:R-:W-:Y:S05]  /*2040*/  @P2 BRA `(.L_x_50) ;  /* 0x0000000400182947 */ /* 0x000fea0003800000 */
[----:B------:R-:W-:-:S04]  /*2050*/  LOP3.LUT P2, RZ, R12, 0x7fffffff, RZ, 0xc0, !PT ;  /* 0x7fffffff0cff7812 */ /* 0x000fc8000784c0ff */
[----:B------:R-:W-:-:S13]  /*2060*/  PLOP3.LUT P0, PT, P0, P2, PT, 0x2f, 0xf2 ;  /* 0x0000000000f2781c */ /* 0x000fda0000704577 */
[----:B------:R-:W-:Y:S05]  /*2070*/  @P0 BRA `(.L_x_51) ;  /* 0x0000000400000947 */ /* 0x000fea0003800000 */
[----:B------:R-:W-:Y:S02]  /*2080*/  ISETP.GE.AND P0, PT, R16, RZ, PT ;  /* 0x000000ff1000720c */ /* 0x000fe40003f06270 */
[----:B------:R-:W-:-:S11]  /*2090*/  ISETP.GE.AND P2, PT, R13, RZ, PT ;  /* 0x000000ff0d00720c */ /* 0x000fd60003f46270 */
[----:B------:R-:W-:Y:S01]  /*20a0*/  @P0 IMAD.MOV.U32 R11, RZ, RZ, RZ ;  /* 0x000000ffff0b0224 */ /* 0x000fe200078e00ff */
[----:B------:R-:W-:Y:S01]  /*20b0*/  @!P0 MOV R11, 0xffffffc0 ;  /* 0xffffffc0000b8802 */ /* 0x000fe20000000f00 */
[----:B------:R-:W-:Y:S01]  /*20c0*/  @!P0 FFMA R3, R0, 1.84467440737095516160e+19, RZ ;  /* 0x5f80000000038823 */ /* 0x000fe200000000ff */
[----:B------:R-:W-:-:S03]  /*20d0*/  @!P2 FFMA R12, R39, 1.84467440737095516160e+19, RZ ;  /* 0x5f800000270ca823 */ /* 0x000fc600000000ff */
[----:B------:R-:W-:-:S07]  /*20e0*/  @!P2 VIADD R11, R11, 0x40 ;  /* 0x000000400b0ba836 */ /* 0x000fce0000000000 */
.L_x_47:
[----:B------:R-:W-:Y:S01]  /*20f0*/  LEA R13, R10, 0xc0800000, 0x17 ;  /* 0xc08000000a0d7811 */ /* 0x000fe200078eb8ff */
[----:B------:R-:W-:Y:S03]  /*2100*/  BSSY.RECONVERGENT B3, `(.L_x_52) ;  /* 0x0000036000037945 */ /* 0x000fe60003800200 */
[----:B------:R-:W-:Y:S01]  /*2110*/  IADD3 R13, PT, PT, -R13, R12, RZ ;  /* 0x0000000c0d0d7210 */ /* 0x000fe20007ffe1ff */
[----:B------:R-:W-:-:S03]  /*2120*/  VIADD R12, R18, 0xffffff81 ;  /* 0xffffff81120c7836 */ /* 0x000fc60000000000 */
[----:B------:R-:W0:Y:S01]  /*2130*/  MUFU.RCP R16, R13 ;  /* 0x0000000d00107308 */ /* 0x000e220000001000 */
[----:B------:R-:W-:Y:S01]  /*2140*/  FADD.FTZ R17, -R13, -RZ ;  /* 0x800000ff0d117221 */ /* 0x000fe20000010100 */
[C---:B------:R-:W-:Y:S01]  /*2150*/  IMAD R0, R12.reuse, -0x800000, R3 ;  /* 0xff8000000c007824 */ /* 0x040fe200078e0203 */
[----:B------:R-:W-:-:S04]  /*2160*/  IADD3 R10, PT, PT, R12, 0x7f, -R10 ;  /* 0x0000007f0c0a7810 */ /* 0x000fc80007ffe80a */
[----:B------:R-:W-:Y:S01]  /*2170*/  IADD3 R10, PT, PT, R10, R11, RZ ;  /* 0x0000000b0a0a7210 */ /* 0x000fe20007ffe0ff */
[----:B0-----:R-:W-:-:S04]  /*2180*/  FFMA R19, R16, R17, 1 ;  /* 0x3f80000010137423 */ /* 0x001fc80000000011 */
[----:B------:R-:W-:-:S04]  /*2190*/  FFMA R18, R16, R19, R16 ;  /* 0x0000001310127223 */ /* 0x000fc80000000010 */
[----:B------:R-:W-:-:S04]  /*21a0*/  FFMA R3, R0, R18, RZ ;  /* 0x0000001200037223 */ /* 0x000fc800000000ff */
[----:B------:R-:W-:-:S04]  /*21b0*/  FFMA R16, R17, R3, R0 ;  /* 0x0000000311107223 */ /* 0x000fc80000000000 */
[----:B------:R-:W-:-:S04]  /*21c0*/  FFMA R19, R18, R16, R3 ;  /* 0x0000001012137223 */ /* 0x000fc80000000003 */
[----:B------:R-:W-:-:S04]  /*21d0*/  FFMA R16, R17, R19, R0 ;  /* 0x0000001311107223 */ /* 0x000fc80000000000 */
[----:B------:R-:W-:-:S05]  /*21e0*/  FFMA R3, R18, R16, R19 ;  /* 0x0000001012037223 */ /* 0x000fca0000000013 */
[----:B------:R-:W-:-:S04]  /*21f0*/  SHF.R.U32.HI R0, RZ, 0x17, R3 ;  /* 0x00000017ff007819 */ /* 0x000fc80000011603 */
[----:B------:R-:W-:-:S05]  /*2200*/  LOP3.LUT R0, R0, 0xff, RZ, 0xc0, !PT ;  /* 0x000000ff00007812 */ /* 0x000fca00078ec0ff */
[----:B------:R-:W-:-:S05]  /*2210*/  IMAD.IADD R12, R0, 0x1, R10 ;  /* 0x00000001000c7824 */ /* 0x000fca00078e020a */
[----:B------:R-:W-:-:S04]  /*2220*/  IADD3 R0, PT, PT, R12, -0x1, RZ ;  /* 0xffffffff0c007810 */ /* 0x000fc80007ffe0ff */
[----:B------:R-:W-:-:S13]  /*2230*/  ISETP.GE.U32.AND P0, PT, R0, 0xfe, PT ;  /* 0x000000fe0000780c */ /* 0x000fda0003f06070 */
[----:B------:R-:W-:Y:S05]  /*2240*/  @!P0 BRA `(.L_x_53) ;  /* 0x0000000000808947 */ /* 0x000fea0003800000 */
[----:B------:R-:W-:-:S13]  /*2250*/  ISETP.GT.AND P0, PT, R12, 0xfe, PT ;  /* 0x000000fe0c00780c */ /* 0x000fda0003f04270 */
[----:B------:R-:W-:Y:S05]  /*2260*/  @P0 BRA `(.L_x_54) ;  /* 0x00000000006c0947 */ /* 0x000fea0003800000 */
[----:B------:R-:W-:-:S13]  /*2270*/  ISETP.GE.AND P0, PT, R12, 0x1, PT ;  /* 0x000000010c00780c */ /* 0x000fda0003f06270 */
[----:B------:R-:W-:Y:S05]  /*2280*/  @P0 BRA `(.L_x_55) ;  /* 0x0000000000740947 */ /* 0x000fea0003800000 */
[----:B------:R-:W-:Y:S02]  /*2290*/  ISETP.GE.AND P0, PT, R12, -0x18, PT ;  /* 0xffffffe80c00780c */ /* 0x000fe40003f06270 */
[----:B------:R-:W-:-:S11]  /*22a0*/  LOP3.LUT R3, R3, 0x80000000, RZ, 0xc0, !PT ;  /* 0x8000000003037812 */ /* 0x000fd600078ec0ff */
[----:B------:R-:W-:Y:S05]  /*22b0*/  @!P0 BRA `(.L_x_55) ;  /* 0x0000000000688947 */ /* 0x000fea0003800000 */
[-CC-:B------:R-:W-:Y:S01]  /*22c0*/  FFMA.RZ R0, R18, R16.reuse, R19.reuse ;  /* 0x0000001012007223 */ /* 0x180fe2000000c013 */
[----:B------:R-:W-:Y:S02]  /*22d0*/  VIADD R13, R12, 0x20 ;  /* 0x000000200c0d7836 */ /* 0x000fe40000000000 */
[-CC-:B------:R-:W-:Y:S01]  /*22e0*/  FFMA.RM R11, R18, R16.reuse, R19.reuse ;  /* 0x00000010120b7223 */ /* 0x180fe20000004013 */
[----:B------:R-:W-:Y:S02]  /*22f0*/  ISETP.NE.AND P3, PT, R12, RZ, PT ;  /* 0x000000ff0c00720c */ /* 0x000fe40003f65270 */
[----:B------:R-:W-:Y:S01]  /*2300*/  LOP3.LUT R10, R0, 0x7fffff, RZ, 0xc0, !PT ;  /* 0x007fffff000a7812 */ /* 0x000fe200078ec0ff */
[----:B------:R-:W-:Y:S01]  /*2310*/  FFMA.RP R0, R18, R16, R19 ;  /* 0x0000001012007223 */ /* 0x000fe20000008013 */
[----:B------:R-:W-:Y:S02]  /*2320*/  ISETP.NE.AND P2, PT, R12, RZ, PT ;  /* 0x000000ff0c00720c */ /* 0x000fe40003f45270 */
[----:B------:R-:W-:-:S02]  /*2330*/  LOP3.LUT R10, R10, 0x800000, RZ, 0xfc, !PT ;  /* 0x008000000a0a7812 */ /* 0x000fc400078efcff */
[----:B------:R-:W-:Y:S02]  /*2340*/  IADD3 R12, PT, PT, -R12, RZ, RZ ;  /* 0x000000ff0c0c7210 */ /* 0x000fe40007ffe1ff */
[----:B------:R-:W-:Y:S02]  /*2350*/  SHF.L.U32 R13, R10, R13, RZ ;  /* 0x0000000d0a0d7219 */ /* 0x000fe400000006ff */
[----:B------:R-:W-:Y:S02]  /*2360*/  FSETP.NEU.FTZ.AND P0, PT, R0, R11, PT ;  /* 0x0000000b0000720b */ /* 0x000fe40003f1d000 */
[----:B------:R-:W-:Y:S02]  /*2370*/  SEL R11, R12, RZ, P3 ;  /* 0x000000ff0c0b7207 */ /* 0x000fe40001800000 */
[----:B------:R-:W-:Y:S02]  /*2380*/  ISETP.NE.AND P2, PT, R13, RZ, P2 ;  /* 0x000000ff0d00720c */ /* 0x000fe40001745270 */
[----:B------:R-:W-:-:S02]  /*2390*/  SHF.R.U32.HI R11, RZ, R11, R10 ;  /* 0x0000000bff0b7219 */ /* 0x000fc4000001160a */
[----:B------:R-:W-:Y:S02]  /*23a0*/  PLOP3.LUT P0, PT, P0, P2, PT, 0xf8, 0x8f ;  /* 0x00000000008f781c */ /* 0x000fe40000705f70 */
[----:B------:R-:W-:Y:S02]  /*23b0*/  SHF.R.U32.HI R13, RZ, 0x1, R11 ;  /* 0x00000001ff0d7819 */ /* 0x000fe4000001160b */
[----:B------:R-:W-:-:S04]  /*23c0*/  SEL R0, RZ, 0x1, !P0 ;  /* 0x00000001ff007807 */ /* 0x000fc80004000000 */
[----:B------:R-:W-:-:S04]  /*23d0*/  LOP3.LUT R0, R0, 0x1, R13, 0xf8, !PT ;  /* 0x0000000100007812 */ /* 0x000fc800078ef80d */
[----:B------:R-:W-:-:S05]  /*23e0*/  LOP3.LUT R0, R0, R11, RZ, 0xc0, !PT ;  /* 0x0000000b00007212 */ /* 0x000fca00078ec0ff */
[----:B------:R-:W-:-:S05]  /*23f0*/  IMAD.IADD R0, R13, 0x1, R0 ;  /* 0x000000010d007824 */ /* 0x000fca00078e0200 */
[----:B------:R-:W-:Y:S01]  /*2400*/  LOP3.LUT R3, R0, R3, RZ, 0xfc, !PT ;  /* 0x0000000300037212 */ /* 0x000fe200078efcff */
[----:B------:R-:W-:Y:S06]  /*2410*/  BRA `(.L_x_55) ;  /* 0x0000000000107947 */ /* 0x000fec0003800000 */
.L_x_54:
[----:B------:R-:W-:-:S04]  /*2420*/  LOP3.LUT R3, R3, 0x80000000, RZ, 0xc0, !PT ;  /* 0x8000000003037812 */ /* 0x000fc800078ec0ff */
[----:B------:R-:W-:Y:S01]  /*2430*/  LOP3.LUT R3, R3, 0x7f800000, RZ, 0xfc, !PT ;  /* 0x7f80000003037812 */ /* 0x000fe200078efcff */
[----:B------:R-:W-:Y:S06]  /*2440*/  BRA `(.L_x_55) ;  /* 0x0000000000047947 */ /* 0x000fec0003800000 */
.L_x_53:
[----:B------:R-:W-:-:S07]  /*2450*/  LEA R3, R10, R3, 0x17 ;  /* 0x000000030a037211 */ /* 0x000fce00078eb8ff */
.L_x_55:
[----:B------:R-:W-:Y:S05]  /*2460*/  BSYNC.RECONVERGENT B3 ;  /* 0x0000000000037941 */ /* 0x000fea0003800200 */
.L_x_52:
[----:B------:R-:W-:Y:S05]  /*2470*/  BRA `(.L_x_56) ;  /* 0x0000000000207947 */ /* 0x000fea0003800000 */
.L_x_51:
[----:B------:R-:W-:-:S04]  /*2480*/  LOP3.LUT R3, R12, 0x80000000, R3, 0x48, !PT ;  /* 0x800000000c037812 */ /* 0x000fc800078e4803 */
[----:B------:R-:W-:Y:S01]  /*2490*/  LOP3.LUT R3, R3, 0x7f800000, RZ, 0xfc, !PT ;  /* 0x7f80000003037812 */ /* 0x000fe200078efcff */
[----:B------:R-:W-:Y:S06]  /*24a0*/  BRA `(.L_x_56) ;  /* 0x0000000000147947 */ /* 0x000fec0003800000 */
.L_x_50:
[----:B------:R-:W-:Y:S01]  /*24b0*/  LOP3.LUT R3, R12, 0x80000000, R3, 0x48, !PT ;  /* 0x800000000c037812 */ /* 0x000fe200078e4803 */
[----:B------:R-:W-:Y:S06]  /*24c0*/  BRA `(.L_x_56) ;  /* 0x00000000000c7947 */ /* 0x000fec0003800000 */
.L_x_49:
[----:B------:R-:W0:Y:S01]  /*24d0*/  MUFU.RSQ R3, -QNAN ;  /* 0xffc0000000037908 */ /* 0x000e220000001400 */
[----:B------:R-:W-:Y:S05]  /*24e0*/  BRA `(.L_x_56) ;  /* 0x0000000000047947 */ /* 0x000fea0003800000 */
.L_x_48:
[----:B------:R-:W-:-:S07]  /*24f0*/  FADD.FTZ R3, R0, R39 ;  /* 0x0000002700037221 */ /* 0x000fce0000010000 */
.L_x_56:
[----:B------:R-:W-:Y:S05]  /*2500*/  BSYNC.RECONVERGENT B2 ;  /* 0x0000000000027941 */ /* 0x000fea0003800200 */
.L_x_46:
[----:B0-----:R-:W-:Y:S02]  /*2510*/  IMAD.MOV.U32 R0, RZ, RZ, R3 ;  /* 0x000000ffff007224 */ /* 0x001fe400078e0003 */
[----:B------:R-:W-:-:S04]  /*2520*/  HFMA2 R3, -RZ, RZ, 0, 0 ;  /* 0x00000000ff037431 */ /* 0x000fc800000001ff */
[----:B------:R-:W-:Y:S05]  /*2530*/  RET.REL.NODEC R2 `(_Z16label_assignmentPiP9pixel_XYZP5pointiiiiPfi) ;  /* 0xffffffd802b07950 */ /* 0x000fea0003c3ffff */
        .type           $_Z16label_assignmentPiP9pixel_XYZP5pointiiiiPfi$__internal_accurate_pow,@function
        .size           $_Z16label_assignmentPiP9pixel_XYZP5pointiiiiPfi$__internal_accurate_pow,(.L_x_93 - $_Z16label_assignmentPiP9pixel_XYZP5pointiiiiPfi$__internal_accurate_pow)
$_Z16label_assignmentPiP9pixel_XYZP5pointiiiiPfi$__internal_accurate_pow:
[----:B------:R-:W-:Y:S01]  /*2540*/  ISETP.GT.U32.AND P0, PT, R5, 0xfffff, PT ;  /* 0x000fffff0500780c */ /* 0x000fe20003f04070 */
[----:B------:R-:W-:Y:S01]  /*2550*/  IMAD.MOV.U32 R16, RZ, RZ, R20 ;  /* 0x000000ffff107224 */ /* 0x000fe200078e0014 */
[----:B------:R-:W-:Y:S01]  /*2560*/  MOV R17, R5 ;  /* 0x0000000500117202 */ /* 0x000fe20000000f00 */
[--C-:B------:R-:W-:Y:S01]  /*2570*/  IMAD.MOV.U32 R18, RZ, RZ, R5.reuse ;  /* 0x000000ffff127224 */ /* 0x100fe200078e0005 */
[----:B------:R-:W-:Y:S01]  /*2580*/  MOV R23, 0x3ed0f5d2 ;  /* 0x3ed0f5d200177802 */ /* 0x000fe20000000f00 */
[----:B------:R-:W-:Y:S01]  /*2590*/  IMAD.MOV.U32 R22, RZ, RZ, 0x41ad3b5a ;  /* 0x41ad3b5aff167424 */ /* 0x000fe200078e00ff */
[----:B------:R-:W-:Y:S01]  /*25a0*/  UMOV UR6, 0x7d2cafe2 ;  /* 0x7d2cafe200067882 */ /* 0x000fe20000000000 */
[----:B------:R-:W-:Y:S01]  /*25b0*/  UMOV UR7, 0x3eb0f5ff ;  /* 0x3eb0f5ff00077882 */ /* 0x000fe20000000000 */
[----:B------:R-:W-:Y:S01]  /*25c0*/  SHF.R.U32.HI R5, RZ, 0x14, R5 ;  /* 0x00000014ff057819 */ /* 0x000fe20000011605 */
[----:B------:R-:W-:Y:S01]  /*25d0*/  UMOV UR8, 0x3b39803f ;  /* 0x3b39803f00087882 */ /* 0x000fe20000000000 */
[----:B------:R-:W-:-:S03]  /*25e0*/  UMOV UR9, 0x3c7abc9e ;  /* 0x3c7abc9e00097882 */ /* 0x000fc60000000000 */
[----:B------:R-:W-:-:S10]  /*25f0*/  @!P0 DMUL R16, R16, 1.80143985094819840000e+16 ;  /* 0x4350000010108828 */ /* 0x000fd40000000000 */
[----:B------:R-:W-:Y:S01]  /*2600*/  @!P0 MOV R18, R17 ;  /* 0x0000001100128202 */ /* 0x000fe20000000f00 */
[----:B------:R-:W-:Y:S01]  /*2610*/  @!P0 IMAD.MOV.U32 R20, RZ, RZ, R16 ;  /* 0x000000ffff148224 */ /* 0x000fe200078e0010 */
[----:B------:R-:W-:Y:S02]  /*2620*/  @!P0 LEA.HI R5, R17, 0xffffffca, RZ, 0xc ;  /* 0xffffffca11058811 */ /* 0x000fe400078f60ff */
[----:B------:R-:W-:-:S03]  /*2630*/  LOP3.LUT R18, R18, 0x800fffff, RZ, 0xc0, !PT ;  /* 0x800fffff12127812 */ /* 0x000fc600078ec0ff */
[----:B------:R-:W-:Y:S01]  /*2640*/  VIADD R16, R5, 0xfffffc01 ;  /* 0xfffffc0105107836 */ /* 0x000fe20000000000 */
[----:B------:R-:W-:Y:S02]  /*2650*/  LOP3.LUT R21, R18, 0x3ff00000, RZ, 0xfc, !PT ;  /* 0x3ff0000012157812 */ /* 0x000fe400078efcff */
[----:B------:R-:W-:Y:S02]  /*2660*/  MOV R18, RZ ;  /* 0x000000ff00127202 */ /* 0x000fe40000000f00 */
[----:B------:R-:W-:-:S13]  /*2670*/  ISETP.GE.U32.AND P2, PT, R21, 0x3ff6a09f, PT ;  /* 0x3ff6a09f1500780c */ /* 0x000fda0003f46070 */
[----:B------:R-:W-:Y:S02]  /*2680*/  @P2 IADD3 R19, PT, PT, R21, -0x100000, RZ ;  /* 0xfff0000015132810 */ /* 0x000fe40007ffe0ff */
[----:B------:R-:W-:Y:S02]  /*2690*/  @P2 IADD3 R16, PT, PT, R5, -0x3fe, RZ ;  /* 0xfffffc0205102810 */ /* 0x000fe40007ffe0ff */
[----:B------:R-:W-:Y:S01]  /*26a0*/  SHF.L.U32 R5, R3, 0x1, RZ ;  /* 0x0000000103057819 */ /* 0x000fe200000006ff */
[----:B------:R-:W-:-:S03]  /*26b0*/  @P2 IMAD.MOV.U32 R21, RZ, RZ, R19 ;  /* 0x000000ffff152224 */ /* 0x000fc600078e0013 */
[----:B------:R-:W-:-:S03]  /*26c0*/  ISETP.GT.U32.AND P0, PT, R5, -0x2000001, PT ;  /* 0xfdffffff0500780c */ /* 0x000fc60003f04070 */
[C---:B------:R-:W-:Y:S02]  /*26d0*/  DADD R26, R20.reuse, 1 ;  /* 0x3ff00000141a7429 */ /* 0x040fe40000000000 */
[----:B------:R-:W-:-:S04]  /*26e0*/  DADD R20, R20, -1 ;  /* 0xbff0000014147429 */ /* 0x000fc80000000000 */
[----:B------:R-:W0:Y:S02]  /*26f0*/  MUFU.RCP64H R19, R27 ;  /* 0x0000001b00137308 */ /* 0x000e240000001800 */
[----:B0-----:R-:W-:-:S08]  /*2700*/  DFMA R24, -R26, R18, 1 ;  /* 0x3ff000001a18742b */ /* 0x001fd00000000112 */
[----:B------:R-:W-:-:S08]  /*2710*/  DFMA R24, R24, R24, R24 ;  /* 0x000000181818722b */ /* 0x000fd00000000018 */
[----:B------:R-:W-:-:S08]  /*2720*/  DFMA R24, R18, R24, R18 ;  /* 0x000000181218722b */ /* 0x000fd00000000012 */
[----:B------:R-:W-:-:S08]  /*2730*/  DMUL R18, R20, R24 ;  /* 0x0000001814127228 */ /* 0x000fd00000000000 */
[----:B------:R-:W-:-:S08]  /*2740*/  DFMA R18, R20, R24, R18 ;  /* 0x000000181412722b */ /* 0x000fd00000000012 */
[----:B------:R-:W-:-:S08]  /*2750*/  DMUL R28, R18, R18 ;  /* 0x00000012121c7228 */ /* 0x000fd00000000000 */
[----:B------:R-:W-:Y:S01]  /*2760*/  DFMA R22, R28, UR6, R22 ;  /* 0x000000061c167c2b */ /* 0x000fe20008000016 */
[----:B------:R-:W-:Y:S01]  /*2770*/  UMOV UR6, 0x75488a3f ;  /* 0x75488a3f00067882 */ /* 0x000fe20000000000 */
[----:B------:R-:W-:-:S06]  /*2780*/  UMOV UR7, 0x3ef3b20a ;  /* 0x3ef3b20a00077882 */ /* 0x000fcc0000000000 */
[----:B------:R-:W-:Y:S01]  /*2790*/  DFMA R26, R28, R22, UR6 ;  /* 0x000000061c1a7e2b */ /* 0x000fe20008000016 */
[----:B------:R-:W-:Y:S01]  /*27a0*/  UMOV UR6, 0xe4faecd5 ;  /* 0xe4faecd500067882 */ /* 0x000fe20000000000 */
[----:B------:R-:W-:Y:S01]  /*27b0*/  UMOV UR7, 0x3f1745cd ;  /* 0x3f1745cd00077882 */ /* 0x000fe20000000000 */
[----:B------:R-:W-:-:S05]  /*27c0*/  DADD R22, R20, -R18 ;  /* 0x0000000014167229 */ /* 0x000fca0000000812 */
[----:B------:R-:W-:Y:S01]  /*27d0*/  DFMA R26, R28, R26, UR6 ;  /* 0x000000061c1a7e2b */ /* 0x000fe2000800001a */
[----:B------:R-:W-:Y:S01]  /*27e0*/  UMOV UR6, 0x258a578b ;  /* 0x258a578b00067882 */ /* 0x000fe20000000000 */
[----:B------:R-:W-:Y:S01]  /*27f0*/  UMOV UR7, 0x3f3c71c7 ;  /* 0x3f3c71c700077882 */ /* 0x000fe20000000000 */
[----:B------:R-:W-:-:S05]  /*2800*/  DADD R22, R22, R22 ;  /* 0x0000000016167229 */ /* 0x000fca0000000016 */
[----:B------:R-:W-:Y:S01]  /*2810*/  DFMA R26, R28, R26, UR6 ;  /* 0x000000061c1a7e2b */ /* 0x000fe2000800001a */
[----:B------:R-:W-:Y:S01]  /*2820*/  UMOV UR6, 0x9242b910 ;  /* 0x9242b91000067882 */ /* 0x000fe20000000000 */
[----:B------:R-:W-:Y:S01]  /*2830*/  UMOV UR7, 0x3f624924 ;  /* 0x3f62492400077882 */ /* 0x000fe20000000000 */
[----:B------:R-:W-:-:S05]  /*2840*/  DFMA R22, R20, -R18, R22 ;  /* 0x800000121416722b */ /* 0x000fca0000000016 */
[----:B------:R-:W-:Y:S01]  /*2850*/  DFMA R26, R28, R26, UR6 ;  /* 0x000000061c1a7e2b */ /* 0x000fe2000800001a */
[----:B------:R-:W-:Y:S01]  /*2860*/  UMOV UR6, 0x99999dfb ;  /* 0x99999dfb00067882 */ /* 0x000fe20000000000 */
[----:B------:R-:W-:Y:S01]  /*2870*/  UMOV UR7, 0x3f899999 ;  /* 0x3f89999900077882 */ /* 0x000fe20000000000 */
[----:B------:R-:W-:Y:S02]  /*2880*/  DMUL R22, R24, R22 ;  /* 0x0000001618167228 */ /* 0x000fe40000000000 */
[----:B------:R-:W-:-:S03]  /*2890*/  DMUL R24, R18, R18 ;  /* 0x0000001212187228 */ /* 0x000fc60000000000 */
[----:B------:R-:W-:Y:S01]  /*28a0*/  DFMA R26, R28, R26, UR6 ;  /* 0x000000061c1a7e2b */ /* 0x000fe2000800001a */
[----:B------:R-:W-:Y:S01]  /*28b0*/  UMOV UR6, 0x55555555 ;  /* 0x5555555500067882 */ /* 0x000fe20000000000 */
[----:B------:R-:W-:-:S06]  /*28c0*/  UMOV UR7, 0x3fb55555 ;  /* 0x3fb5555500077882 */ /* 0x000fcc0000000000 */
[----:B------:R-:W-:-:S08]  /*28d0*/  DFMA R20, R28, R26, UR6 ;  /* 0x000000061c147e2b */ /* 0x000fd0000800001a */
[----:B------:R-:W-:Y:S01]  /*28e0*/  DADD R30, -R20, UR6 ;  /* 0x00000006141e7e29 */ /* 0x000fe20008000100 */
[----:B------:R-:W-:Y:S01]  /*28f0*/  UMOV UR6, 0xb9e7b0 ;  /* 0x00b9e7b000067882 */ /* 0x000fe20000000000 */
[----:B------:R-:W-:-:S06]  /*2900*/  UMOV UR7, 0x3c46a4cb ;  /* 0x3c46a4cb00077882 */ /* 0x000fcc0000000000 */
[----:B------:R-:W-:Y:S02]  /*2910*/  DFMA R30, R28, R26, R30 ;  /* 0x0000001a1c1e722b */ /* 0x000fe4000000001e */
[----:B------:R-:W-:Y:S01]  /*2920*/  DFMA R28, R18, R18, -R24 ;  /* 0x00000012121c722b */ /* 0x000fe20000000818 */
[----:B------:R-:W-:Y:S01]  /*2930*/  VIADD R27, R23, 0x100000 ;  /* 0x00100000171b7836 */ /* 0x000fe20000000000 */
[----:B------:R-:W-:-:S04]  /*2940*/  MOV R26, R22 ;  /* 0x00000016001a7202 */ /* 0x000fc80000000f00 */
[----:B------:R-:W-:Y:S01]  /*2950*/  DADD R30, R30, -UR6 ;  /* 0x800000061e1e7e29 */ /* 0x000fe20008000000 */
[----:B------:R-:W-:Y:S01]  /*2960*/  UMOV UR6, 0x80000000 ;  /* 0x8000000000067882 */ /* 0x000fe20000000000 */
[C---:B------:R-:W-:Y:S01]  /*2970*/  DFMA R26, R18.reuse, R26, R28 ;  /* 0x0000001a121a722b */ /* 0x040fe2000000001c */
[----:B------:R-:W-:Y:S01]  /*2980*/  UMOV UR7, 0x43300000 ;  /* 0x4330000000077882 */ /* 0x000fe20000000000 */
[----:B------:R-:W-:-:S08]  /*2990*/  DMUL R28, R18, R24 ;  /* 0x00000018121c7228 */ /* 0x000fd00000000000 */
[----:B------:R-:W-:-:S08]  /*29a0*/  DFMA R32, R18, R24, -R28 ;  /* 0x000000181220722b */ /* 0x000fd0000000081c */
[----:B------:R-:W-:Y:S02]  /*29b0*/  DFMA R32, R22, R24, R32 ;  /* 0x000000181620722b */ /* 0x000fe40000000020 */
[----:B------:R-:W-:-:S06]  /*29c0*/  DADD R24, R20, R30 ;  /* 0x0000000014187229 */ /* 0x000fcc000000001e */
[----:B------:R-:W-:Y:S02]  /*29d0*/  DFMA R26, R18, R26, R32 ;  /* 0x0000001a121a722b */ /* 0x000fe40000000020 */
[----:B------:R-:W-:Y:S02]  /*29e0*/  DADD R32, R20, -R24 ;  /* 0x0000000014207229 */ /* 0x000fe40000000818 */
[----:B------:R-:W-:-:S06]  /*29f0*/  DMUL R20, R24, R28 ;  /* 0x0000001c18147228 */ /* 0x000fcc0000000000 */
[----:B------:R-:W-:Y:S02]  /*2a00*/  DADD R32, R30, R32 ;  /* 0x000000001e207229 */ /* 0x000fe40000000020 */
[----:B------:R-:W-:-:S08]  /*2a10*/  DFMA R30, R24, R28, -R20 ;  /* 0x0000001c181e722b */ /* 0x000fd00000000814 */
[----:B------:R-:W-:-:S08]  /*2a20*/  DFMA R26, R24, R26, R30 ;  /* 0x0000001a181a722b */ /* 0x000fd0000000001e */
[----:B------:R-:W-:-:S08]  /*2a30*/  DFMA R32, R32, R28, R26 ;  /* 0x0000001c2020722b */ /* 0x000fd0000000001a */
[----:B------:R-:W-:-:S08]  /*2a40*/  DADD R26, R20, R32 ;  /* 0x00000000141a7229 */ /* 0x000fd00000000020 */
[--C-:B------:R-:W-:Y:S02]  /*2a50*/  DADD R24, R18, R26.reuse ;  /* 0x0000000012187229 */ /* 0x100fe4000000001a */
[----:B------:R-:W-:-:S06]  /*2a60*/  DADD R20, R20, -R26 ;  /* 0x0000000014147229 */ /* 0x000fcc000000081a */
[----:B------:R-:W-:Y:S02]  /*2a70*/  DADD R18, R18, -R24 ;  /* 0x0000000012127229 */ /* 0x000fe40000000818 */
[----:B------:R-:W-:-:S06]  /*2a80*/  DADD R20, R32, R20 ;  /* 0x0000000020147229 */ /* 0x000fcc0000000014 */
[----:B------:R-:W-:-:S08]  /*2a90*/  DADD R18, R26, R18 ;  /* 0x000000001a127229 */ /* 0x000fd00000000012 */
[----:B------:R-:W-:-:S08]  /*2aa0*/  DADD R18, R20, R18 ;  /* 0x0000000014127229 */ /* 0x000fd00000000012 */
[----:B------:R-:W-:Y:S01]  /*2ab0*/  DADD R22, R22, R18 ;  /* 0x0000000016167229 */ /* 0x000fe20000000012 */
[----:B------:R-:W-:Y:S01]  /*2ac0*/  LOP3.LUT R18, R16, 0x80000000, RZ, 0x3c, !PT ;  /* 0x8000000010127812 */ /* 0x000fe200078e3cff */
[----:B------:R-:W-:-:S06]  /*2ad0*/  IMAD.MOV.U32 R19, RZ, RZ, 0x43300000 ;  /* 0x43300000ff137424 */ /* 0x000fcc00078e00ff */
[----:B------:R-:W-:Y:S02]  /*2ae0*/  DADD R20, R24, R22 ;  /* 0x0000000018147229 */ /* 0x000fe40000000016 */
[----:B------:R-:W-:Y:S01]  /*2af0*/  DADD R18, R18, -UR6 ;  /* 0x8000000612127e29 */ /* 0x000fe20008000000 */
[----:B------:R-:W-:Y:S01]  /*2b00*/  UMOV UR6, 0xfefa39ef ;  /* 0xfefa39ef00067882 */ /* 0x000fe20000000000 */
[----:B------:R-:W-:-:S04]  /*2b10*/  UMOV UR7, 0x3fe62e42 ;  /* 0x3fe62e4200077882 */ /* 0x000fc80000000000 */
[--C-:B------:R-:W-:Y:S02]  /*2b20*/  DADD R26, R24, -R20.reuse ;  /* 0x00000000181a7229 */ /* 0x100fe40000000814 */
[----:B------:R-:W-:-:S06]  /*2b30*/  DFMA R16, R18, UR6, R20 ;  /* 0x0000000612107c2b */ /* 0x000fcc0008000014 */
[----:B------:R-:W-:Y:S02]  /*2b40*/  DADD R26, R22, R26 ;  /* 0x00000000161a7229 */ /* 0x000fe4000000001a */
[----:B------:R-:W-:-:S08]  /*2b50*/  DFMA R24, R18, -UR6, R16 ;  /* 0x8000000612187c2b */ /* 0x000fd00008000010 */
[----:B------:R-:W-:-:S08]  /*2b60*/  DADD R24, -R20, R24 ;  /* 0x0000000014187229 */ /* 0x000fd00000000118 */
[----:B------:R-:W-:Y:S01]  /*2b70*/  DADD R20, R26, -R24 ;  /* 0x000000001a147229 */ /* 0x000fe20000000818 */
[----:B------:R-:W-:Y:S01]  /*2b80*/  LOP3.LUT R25, R3, 0xff0fffff, RZ, 0xc0, !PT ;  /* 0xff0fffff03197812 */ /* 0x000fe200078ec0ff */
[----:B------:R-:W-:-:S03]  /*2b90*/  IMAD.MOV.U32 R24, RZ, RZ, R2 ;  /* 0x000000ffff187224 */ /* 0x000fc600078e0002 */
[----:B------:R-:W-:-:S03]  /*2ba0*/  SEL R25, R25, R3, P0 ;  /* 0x0000000319197207 */ /* 0x000fc60000000000 */
[----:B------:R-:W-:-:S08]  /*2bb0*/  DFMA R20, R18, UR8, R20 ;  /* 0x0000000812147c2b */ /* 0x000fd00008000014 */
[----:B------:R-:W-:-:S08]  /*2bc0*/  DADD R18, R16, R20 ;  /* 0x0000000010127229 */ /* 0x000fd00000000014 */
[----:B------:R-:W-:Y:S02]  /*2bd0*/  DADD R16, R16, -R18 ;  /* 0x0000000010107229 */ /* 0x000fe40000000812 */
[----:B------:R-:W-:-:S06]  /*2be0*/  DMUL R26, R18, R24 ;  /* 0x00000018121a7228 */ /* 0x000fcc0000000000 */
[----:B------:R-:W-:Y:S02]  /*2bf0*/  DADD R16, R20, R16 ;  /* 0x0000000014107229 */ /* 0x000fe40000000010 */
[----:B------:R-:W-:-:S08]  /*2c00*/  DFMA R18, R18, R24, -R26 ;  /* 0x000000181212722b */ /* 0x000fd0000000081a */
[----:B------:R-:W-:Y:S01]  /*2c10*/  DFMA R24, R16, R24, R18 ;  /* 0x000000181018722b */ /* 0x000fe20000000012 */
[----:B------:R-:W-:Y:S01]  /*2c20*/  MOV R16, 0x652b82fe ;  /* 0x652b82fe00107802 */ /* 0x000fe20000000f00 */
[----:B------:R-:W-:-:S06]  /*2c30*/  IMAD.MOV.U32 R17, RZ, RZ, 0x3ff71547 ;  /* 0x3ff71547ff117424 */ /* 0x000fcc00078e00ff */
[----:B------:R-:W-:-:S08]  /*2c40*/  DADD R18, R26, R24 ;  /* 0x000000001a127229 */ /* 0x000fd00000000018 */
[----:B------:R-:W-:Y:S02]  /*2c50*/  DFMA R16, R18, R16, 6.75539944105574400000e+15 ;  /* 0x433800001210742b */ /* 0x000fe40000000010 */
[----:B------:R-:W-:Y:S01]  /*2c60*/  FSETP.GEU.AND P0, PT, |R19|, 4.1917929649353027344, PT ;  /* 0x4086232b1300780b */ /* 0x000fe20003f0e200 */
[----:B------:R-:W-:-:S05]  /*2c70*/  DADD R26, R26, -R18 ;  /* 0x000000001a1a7229 */ /* 0x000fca0000000812 */
[----:B------:R-:W-:-:S03]  /*2c80*/  DADD R20, R16, -6.75539944105574400000e+15 ;  /* 0xc338000010147429 */ /* 0x000fc60000000000 */
[----:B------:R-:W-:-:S05]  /*2c90*/  DADD R24, R24, R26 ;  /* 0x0000000018187229 */ /* 0x000fca000000001a */
[----:B------:R-:W-:Y:S01]  /*2ca0*/  DFMA R22, R20, -UR6, R18 ;  /* 0x8000000614167c2b */ /* 0x000fe20008000012 */
[----:B------:R-:W-:Y:S01]  /*2cb0*/  UMOV UR6, 0x3b39803f ;  /* 0x3b39803f00067882 */ /* 0x000fe20000000000 */
[----:B------:R-:W-:-:S06]  /*2cc0*/  UMOV UR7, 0x3c7abc9e ;  /* 0x3c7abc9e00077882 */ /* 0x000fcc0000000000 */
[----:B------:R-:W-:Y:S01]  /*2cd0*/  DFMA R22, R20, -UR6, R22 ;  /* 0x8000000614167c2b */ /* 0x000fe20008000016 */
[----:B------:R-:W-:Y:S01]  /*2ce0*/  UMOV UR6, 0x69ce2bdf ;  /* 0x69ce2bdf00067882 */ /* 0x000fe20000000000 */
[----:B------:R-:W-:Y:S01]  /*2cf0*/  MOV R20, 0xfca213ea ;  /* 0xfca213ea00147802 */ /* 0x000fe20000000f00 */
[----:B------:R-:W-:Y:S01]  /*2d00*/  IMAD.MOV.U32 R21, RZ, RZ, 0x3e928af3 ;  /* 0x3e928af3ff157424 */ /* 0x000fe200078e00ff */
[----:B------:R-:W-:-:S05]  /*2d10*/  UMOV UR7, 0x3e5ade15 ;  /* 0x3e5ade1500077882 */ /* 0x000fca0000000000 */
[----:B------:R-:W-:Y:S01]  /*2d20*/  DFMA R20, R22, UR6, R20 ;  /* 0x0000000616147c2b */ /* 0x000fe20008000014 */
[----:B------:R-:W-:Y:S01]  /*2d30*/  UMOV UR6, 0x62401315 ;  /* 0x6240131500067882 */ /* 0x000fe20000000000 */
[----:B------:R-:W-:-:S06]  /*2d40*/  UMOV UR7, 0x3ec71dee ;  /* 0x3ec71dee00077882 */ /* 0x000fcc0000000000 */
[----:B------:R-:W-:Y:S01]  /*2d50*/  DFMA R20, R22, R20, UR6 ;  /* 0x0000000616147e2b */ /* 0x000fe20008000014 */
        /* <DEDUP_REMOVED lines=20> */
[----:B------:R-:W-:-:S08]  /*2ea0*/  DFMA R20, R22, R20, UR6 ;  /* 0x0000000616147e2b */ /* 0x000fd00008000014 */
[----:B------:R-:W-:-:S08]  /*2eb0*/  DFMA R20, R22, R20, 1 ;  /* 0x3ff000001614742b */ /* 0x000fd00000000014 */
[----:B------:R-:W-:-:S10]  /*2ec0*/  DFMA R20, R22, R20, 1 ;  /* 0x3ff000001614742b */ /* 0x000fd40000000014 */
[----:B------:R-:W-:Y:S01]  /*2ed0*/  LEA R23, R16, R21, 0x14 ;  /* 0x0000001510177211 */ /* 0x000fe200078ea0ff */
[----:B------:R-:W-:Y:S01]  /*2ee0*/  IMAD.MOV.U32 R22, RZ, RZ, R20 ;  /* 0x000000ffff167224 */ /* 0x000fe200078e0014 */
[----:B------:R-:W-:Y:S06]  /*2ef0*/  @!P0 BRA `(.L_x_57) ;  /* 0x0000000000308947 */ /* 0x000fec0003800000 */
[----:B------:R-:W-:Y:S01]  /*2f00*/  FSETP.GEU.AND P2, PT, |R19|, 4.2275390625, PT ;  /* 0x408748001300780b */ /* 0x000fe20003f4e200 */
[C---:B------:R-:W-:Y:S02]  /*2f10*/  DADD R22, R18.reuse, +INF ;  /* 0x7ff0000012167429 */ /* 0x040fe40000000000 */
[----:B------:R-:W-:-:S08]  /*2f20*/  DSETP.GEU.AND P0, PT, R18, RZ, PT ;  /* 0x000000ff1200722a */ /* 0x000fd00003f0e000 */
[----:B------:R-:W-:Y:S02]  /*2f30*/  FSEL R22, R22, RZ, P0 ;  /* 0x000000ff16167208 */ /* 0x000fe40000000000 */
[----:B------:R-:W-:Y:S02]  /*2f40*/  @!P2 LEA.HI R5, R16, R16, RZ, 0x1 ;  /* 0x000000101005a211 */ /* 0x000fe400078f08ff */
[----:B------:R-:W-:Y:S02]  /*2f50*/  FSEL R23, R23, RZ, P0 ;  /* 0x000000ff17177208 */ /* 0x000fe40000000000 */
[----:B------:R-:W-:-:S04]  /*2f60*/  @!P2 SHF.R.S32.HI R5, RZ, 0x1, R5 ;  /* 0x00000001ff05a819 */ /* 0x000fc80000011405 */
[----:B------:R-:W-:Y:S01]  /*2f70*/  @!P2 IADD3 R16, PT, PT, R16, -R5, RZ ;  /* 0x800000051010a210 */ /* 0x000fe20007ffe0ff */
[----:B------:R-:W-:-:S03]  /*2f80*/  @!P2 IMAD R21, R5, 0x100000, R21 ;  /* 0x001000000515a824 */ /* 0x000fc600078e0215 */
[----:B------:R-:W-:Y:S02]  /*2f90*/  @!P2 LEA R17, R16, 0x3ff00000, 0x14 ;  /* 0x3ff000001011a811 */ /* 0x000fe400078ea0ff */
[----:B------:R-:W-:-:S06]  /*2fa0*/  @!P2 MOV R16, RZ ;  /* 0x000000ff0010a202 */ /* 0x000fcc0000000f00 */
[----:B------:R-:W-:-:S11]  /*2fb0*/  @!P2 DMUL R22, R20, R16 ;  /* 0x000000101416a228 */ /* 0x000fd60000000000 */
.L_x_57:
[----:B------:R-:W-:Y:S01]  /*2fc0*/  DFMA R24, R24, R22, R22 ;  /* 0x000000161818722b */ /* 0x000fe20000000016 */
[----:B------:R-:W-:Y:S01]  /*2fd0*/  IMAD.MOV.U32 R16, RZ, RZ, R45 ;  /* 0x000000ffff107224 */ /* 0x000fe200078e002d */
[----:B------:R-:W-:Y:S01]  /*2fe0*/  DSETP.NEU.AND P0, PT, |R22|, +INF , PT ;  /* 0x7ff000001600742a */ /* 0x000fe20003f0d200 */
[----:B------:R-:W-:-:S07]  /*2ff0*/  MOV R17, 0x0 ;  /* 0x0000000000117802 */ /* 0x000fce0000000f00 */
[----:B------:R-:W-:Y:S02]  /*3000*/  FSEL R18, R22, R24, !P0 ;  /* 0x0000001816127208 */ /* 0x000fe40004000000 */
[----:B------:R-:W-:Y:S01]  /*3010*/  FSEL R22, R23, R25, !P0 ;  /* 0x0000001917167208 */ /* 0x000fe20004000000 */
[----:B------:R-:W-:Y:S06]  /*3020*/  RET.REL.NODEC R16 `(_Z16label_assignmentPiP9pixel_XYZP5pointiiiiPfi) ;  /* 0xffffffcc10f47950 */ /* 0x000fec0003c3ffff */
.L_x_58:
        /* <DEDUP_REMOVED lines=13> */
.L_x_93:


//--------------------- .text._Z7RGB2LABP9pixel_RGBiiP9pixel_XYZ --------------------------
	.section	.text._Z7RGB2LABP9pixel_RGBiiP9pixel_XYZ,"ax",@progbits
	.align	128
        .global         _Z7RGB2LABP9pixel_RGBiiP9pixel_XYZ
        .type           _Z7RGB2LABP9pixel_RGBiiP9pixel_XYZ,@function
        .size           _Z7RGB2LABP9pixel_RGBiiP9pixel_XYZ,(.L_x_94 - _Z7RGB2LABP9pixel_RGBiiP9pixel_XYZ)
        .other          _Z7RGB2LABP9pixel_RGBiiP9pixel_XYZ,@"STO_CUDA_ENTRY STV_DEFAULT"
_Z7RGB2LABP9pixel_RGBiiP9pixel_XYZ:
.text._Z7RGB2LABP9pixel_RGBiiP9pixel_XYZ:
[----:B------:R-:W-:Y:S01]  /*0000*/  LDC R1, c[0x0][0x37c] ;  /* 0x0000df00ff017b82 */ /* 0x000fe20000000800 */
[----:B------:R-:W0:Y:S07]  /*0010*/  S2R R3, SR_TID.X ;  /* 0x0000000000037919 */ /* 0x000e2e0000002100 */
[----:B------:R-:W0:Y:S01]  /*0020*/  S2UR UR4, SR_CTAID.X ;  /* 0x00000000000479c3 */ /* 0x000e220000002500 */
[----:B------:R-:W1:Y:S01]  /*0030*/  LDCU.64 UR6, c[0x0][0x388] ;  /* 0x00007100ff0677ac */ /* 0x000e620008000a00 */
[----:B------:R-:W2:Y:S06]  /*0040*/  S2R R5, SR_TID.Y ;  /* 0x0000000000057919 */ /* 0x000eac0000002200 */
[----:B------:R-:W0:Y:S08]  /*0050*/  LDC R6, c[0x0][0x360] ;  /* 0x0000d800ff067b82 */ /* 0x000e300000000800 */
[----:B------:R-:W2:Y:S08]  /*0060*/  S2UR UR5, SR_CTAID.Y ;  /* 0x00000000000579c3 */ /* 0x000eb00000002600 */
[----:B------:R-:W2:Y:S01]  /*0070*/  LDC R0, c[0x0][0x364] ;  /* 0x0000d900ff007b82 */ /* 0x000ea20000000800 */
[----:B0-----:R-:W-:Y:S01]  /*0080*/  IMAD R6, R6, UR4, R3 ;  /* 0x0000000406067c24 */ /* 0x001fe2000f8e0203 */
[----:B-1----:R-:W-:Y:S01]  /*0090*/  UIMAD UR4, UR6, UR7, URZ ;  /* 0x00000007060472a4 */ /* 0x002fe2000f8e02ff */
[----:B--2---:R-:W-:-:S04]  /*00a0*/  IMAD R3, R0, UR5, R5 ;  /* 0x0000000500037c24 */ /* 0x004fc8000f8e0205 */
[----:B------:R-:W-:-:S05]  /*00b0*/  IMAD R6, R3, UR6, R6 ;  /* 0x0000000603067c24 */ /* 0x000fca000f8e0206 */
[----:B------:R-:W-:-:S13]  /*00c0*/  ISETP.GT.U32.AND P0, PT, R6, UR4, PT ;  /* 0x0000000406007c0c */ /* 0x000fda000bf04070 */
[----:B------:R-:W-:Y:S05]  /*00d0*/  @P0 EXIT ;  /* 0x000000000000094d */ /* 0x000fea0003800000 */
[----:B------:R-:W0:Y:S01]  /*00e0*/  LDC.64 R4, c[0x0][0x380] ;  /* 0x0000e000ff047b82 */ /* 0x000e220000000a00 */
[----:B------:R-:W1:Y:S01]  /*00f0*/  LDCU.64 UR4, c[0x0][0x358] ;  /* 0x00006b00ff0477ac */ /* 0x000e620008000a00 */
[----:B0-----:R-:W-:-:S05]  /*0100*/  IMAD.WIDE.U32 R4, R6, 0x3, R4 ;  /* 0x0000000306047825 */ /* 0x001fca00078e0004 */
[----:B-1----:R-:W2:Y:S01]  /*0110*/  LDG.E.U8 R14, desc[UR4][R4.64] ;  /* 0x00000004040e7981 */ /* 0x002ea2000c1e1100 */
[----:B------:R-:W0:Y:S01]  /*0120*/  MUFU.RCP64H R9, 255 ;  /* 0x406fe00000097908 */ /* 0x000e220000001800 */
[----:B------:R-:W-:Y:S01]  /*0130*/  HFMA2 R12, -RZ, RZ, 0, 0 ;  /* 0x00000000ff0c7431 */ /* 0x000fe200000001ff */
[----:B------:R-:W-:Y:S01]  /*0140*/  MOV R13, 0x406fe000 ;  /* 0x406fe000000d7802 */ /* 0x000fe20000000f00 */
[----:B------:R-:W-:Y:S01]  /*0150*/  IMAD.MOV.U32 R8, RZ, RZ, 0x1 ;  /* 0x00000001ff087424 */ /* 0x000fe200078e00ff */
[----:B------:R-:W5:Y:S04]  /*0160*/  LDG.E.U8 R3, desc[UR4][R4.64+0x1] ;  /* 0x0000010404037981 */ /* 0x000f68000c1e1100 */
[----:B------:R1:W5:Y:S01]  /*0170*/  LDG.E.U8 R2, desc[UR4][R4.64+0x2] ;  /* 0x0000020404027981 */ /* 0x000362000c1e1100 */
[----:B------:R-:W-:Y:S01]  /*0180*/  BSSY.RECONVERGENT B0, `(.L_x_59) ;  /* 0x0000014000007945 */ /* 0x000fe20003800200 */
[----:B0-----:R-:W-:-:S08]  /*0190*/  DFMA R10, R8, -R12, 1 ;  /* 0x3ff00000080a742b */ /* 0x001fd0000000080c */
[----:B------:R-:W-:-:S08]  /*01a0*/  DFMA R10, R10, R10, R10 ;  /* 0x0000000a0a0a722b */ /* 0x000fd0000000000a */
[----:B------:R-:W-:-:S08]  /*01b0*/  DFMA R10, R8, R10, R8 ;  /* 0x0000000a080a722b */ /* 0x000fd00000000008 */
[----:B------:R-:W-:-:S08]  /*01c0*/  DFMA R8, R10, -R12, 1 ;  /* 0x3ff000000a08742b */ /* 0x000fd0000000080c */
[----:B------:R-:W-:Y:S01]  /*01d0*/  DFMA R8, R10, R8, R10 ;  /* 0x000000080a08722b */ /* 0x000fe2000000000a */
[----:B--2---:R-:W0:Y:S07]  /*01e0*/  I2F.F64.U16 R14, R14 ;  /* 0x0000000e000e7312 */ /* 0x004e2e0000101800 */
[----:B0-----:R-:W-:Y:S01]  /*01f0*/  DMUL R24, R14, R8 ;  /* 0x000000080e187228 */ /* 0x001fe20000000000 */
[----:B------:R-:W-:-:S07]  /*0200*/  FSETP.GEU.AND P1, PT, |R15|, 6.5827683646048100446e-37, PT ;  /* 0x036000000f00780b */ /* 0x000fce0003f2e200 */
[----:B-1----:R-:W-:-:S08]  /*0210*/  DFMA R4, R24, -255, R14 ;  /* 0xc06fe0001804782b */ /* 0x002fd0000000000e */
[----:B------:R-:W-:-:S10]  /*0220*/  DFMA R24, R8, R4, R24 ;  /* 0x000000040818722b */ /* 0x000fd40000000018 */
[----:B------:R-:W-:-:S05]  /*0230*/  FFMA R0, RZ, 3.748046875, R25 ;  /* 0x406fe000ff007823 */ /* 0x000fca0000000019 */
[----:B------:R-:W-:-:S13]  /*0240*/  FSETP.GT.AND P0, PT, |R0|, 1.469367938527859385e-39, PT ;  /* 0x001000000000780b */ /* 0x000fda0003f04200 */
[----:B------:R-:W-:Y:S05]  /*0250*/  @P0 BRA P1, `(.L_x_60) ;  /* 0x0000000000180947 */ /* 0x000fea0000800000 */
[----:B------:R-:W-:Y:S02]  /*0260*/  MOV R12, RZ ;  /* 0x000000ff000c7202 */ /* 0x000fe40000000f00 */
[----:B------:R-:W-:Y:S02]  /*0270*/  MOV R13, 0x406fe000 ;  /* 0x406fe000000d7802 */ /* 0x000fe40000000f00 */
[----:B------:R-:W-:-:S07]  /*0280*/  MOV R0, 0x2a0 ;  /* 0x000002a000007802 */ /* 0x000fce0000000f00 */
[----:B-----5:R-:W-:Y:S05]  /*0290*/  CALL.REL.NOINC `($__internal_3_$__cuda_sm20_div_rn_f64_full) ;  /* 0x0000001800187944 */ /* 0x020fea0003c00000 */
[----:B------:R-:W-:Y:S01]  /*02a0*/  IMAD.MOV.U32 R24, RZ, RZ, R18 ;  /* 0x000000ffff187224 */ /* 0x000fe200078e0012 */
[----:B------:R-:W-:-:S07]  /*02b0*/  MOV R25, R19 ;  /* 0x0000001300197202 */ /* 0x000fce0000000f00 */
.L_x_60:
[----:B------:R-:W-:Y:S05]  /*02c0*/  BSYNC.RECONVERGENT B0 ;  /* 0x0000000000007941 */ /* 0x000fea0003800200 */
.L_x_59:
[----:B------:R-:W0:Y:S01]  /*02d0*/  MUFU.RCP64H R5, 255 ;  /* 0x406fe00000057908 */ /* 0x000e220000001800 */
[----:B------:R-:W-:Y:S02]  /*02e0*/  HFMA2 R8, -RZ, RZ, 0, 0 ;  /* 0x00000000ff087431 */ /* 0x000fe400000001ff */
[----:B------:R-:W-:Y:S01]  /*02f0*/  IMAD.MOV.U32 R9, RZ, RZ, 0x406fe000 ;  /* 0x406fe000ff097424 */ /* 0x000fe200078e00ff */
[----:B------:R-:W-:Y:S01]  /*0300*/  MOV R4, 0x1 ;  /* 0x0000000100047802 */ /* 0x000fe20000000f00 */
[----:B------:R-:W-:Y:S03]  /*0310*/  BSSY.RECONVERGENT B0, `(.L_x_61) ;  /* 0x0000014000007945 */ /* 0x000fe60003800200 */
[----:B-----5:R-:W1:Y:S02]  /*0320*/  I2F.F64.U16 R14, R3 ;  /* 0x00000003000e7312 */ /* 0x020e640000101800 */
[----:B0-----:R-:W-:Y:S01]  /*0330*/  DFMA R10, R4, -R8, 1 ;  /* 0x3ff00000040a742b */ /* 0x001fe20000000808 */
[----:B-1----:R-:W-:-:S07]  /*0340*/  FSETP.GEU.AND P1, PT, |R15|, 6.5827683646048100446e-37, PT ;  /* 0x036000000f00780b */ /* 0x002fce0003f2e200 */
[----:B------:R-:W-:-:S08]  /*0350*/  DFMA R10, R10, R10, R10 ;  /* 0x0000000a0a0a722b */ /* 0x000fd0000000000a */
[----:B------:R-:W-:-:S08]  /*0360*/  DFMA R10, R4, R10, R4 ;  /* 0x0000000a040a722b */ /* 0x000fd00000000004 */
[----:B------:R-:W-:-:S08]  /*0370*/  DFMA R8, R10, -R8, 1 ;  /* 0x3ff000000a08742b */ /* 0x000fd00000000808 */
[----:B------:R-:W-:-:S08]  /*0380*/  DFMA R10, R10, R8, R10 ;  /* 0x000000080a0a722b */ /* 0x000fd0000000000a */
[----:B------:R-:W-:-:S08]  /*0390*/  DMUL R4, R10, R14 ;  /* 0x0000000e0a047228 */ /* 0x000fd00000000000 */
[----:B------:R-:W-:-:S08]  /*03a0*/  DFMA R8, R4, -255, R14 ;  /* 0xc06fe0000408782b */ /* 0x000fd0000000000e */
[----:B------:R-:W-:-:S10]  /*03b0*/  DFMA R4, R10, R8, R4 ;  /* 0x000000080a04722b */ /* 0x000fd40000000004 */
[----:B------:R-:W-:-:S05]  /*03c0*/  FFMA R0, RZ, 3.748046875, R5 ;  /* 0x406fe000ff007823 */ /* 0x000fca0000000005 */
[----:B------:R-:W-:-:S13]  /*03d0*/  FSETP.GT.AND P0, PT, |R0|, 1.469367938527859385e-39, PT ;  /* 0x001000000000780b */ /* 0x000fda0003f04200 */
[----:B------:R-:W-:Y:S05]  /*03e0*/  @P0 BRA P1, `(.L_x_62) ;  /* 0x0000000000180947 */ /* 0x000fea0000800000 */
[----:B------:R-:W-:Y:S01]  /*03f0*/  MOV R12, RZ ;  /* 0x000000ff000c7202 */ /* 0x000fe20000000f00 */
[----:B------:R-:W-:Y:S01]  /*0400*/  IMAD.MOV.U32 R13, RZ, RZ, 0x406fe000 ;  /* 0x406fe000ff0d7424 */ /* 0x000fe200078e00ff */
[----:B------:R-:W-:-:S07]  /*0410*/  MOV R0, 0x430 ;  /* 0x0000043000007802 */ /* 0x000fce0000000f00 */
[----:B------:R-:W-:Y:S05]  /*0420*/  CALL.REL.NOINC `($__internal_3_$__cuda_sm20_div_rn_f64_full) ;  /* 0x0000001400b47944 */ /* 0x000fea0003c00000 */
[----:B------:R-:W-:Y:S02]  /*0430*/  MOV R4, R18 ;  /* 0x0000001200047202 */ /* 0x000fe40000000f00 */
[----:B------:R-:W-:-:S07]  /*0440*/  MOV R5, R19 ;  /* 0x0000001300057202 */ /* 0x000fce0000000f00 */
.L_x_62:
[----:B------:R-:W-:Y:S05]  /*0450*/  BSYNC.RECONVERGENT B0 ;  /* 0x0000000000007941 */ /* 0x000fea0003800200 */
.L_x_61:
[----:B------:R-:W0:Y:S01]  /*0460*/  MUFU.RCP64H R9, 255 ;  /* 0x406fe00000097908 */ /* 0x000e220000001800 */
[----:B------:R-:W-:Y:S02]  /*0470*/  HFMA2 R11, -RZ, RZ, 2.216796875, -512 ;  /* 0x406fe000ff0b7431 */ /* 0x000fe400000001ff */
[----:B------:R-:W-:Y:S01]  /*0480*/  IMAD.MOV.U32 R10, RZ, RZ, 0x0 ;  /* 0x00000000ff0a7424 */ /* 0x000fe200078e00ff */
[----:B------:R-:W-:Y:S01]  /*0490*/  MOV R8, 0x1 ;  /* 0x0000000100087802 */ /* 0x000fe20000000f00 */
[----:B------:R-:W-:Y:S03]  /*04a0*/  BSSY.RECONVERGENT B0, `(.L_x_63) ;  /* 0x0000014000007945 */ /* 0x000fe60003800200 */
[----:B------:R-:W1:Y:S02]  /*04b0*/  I2F.F64.U16 R14, R2 ;  /* 0x00000002000e7312 */ /* 0x000e640000101800 */
        /* <DEDUP_REMOVED lines=12> */
[----:B------:R-:W-:Y:S01]  /*0580*/  IMAD.MOV.U32 R12, RZ, RZ, RZ ;  /* 0x000000ffff0c7224 */ /* 0x000fe200078e00ff */
[----:B------:R-:W-:Y:S02]  /*0590*/  MOV R13, 0x406fe000 ;  /* 0x406fe000000d7802 */ /* 0x000fe40000000f00 */
[----:B------:R-:W-:-:S07]  /*05a0*/  MOV R0, 0x5c0 ;  /* 0x000005c000007802 */ /* 0x000fce0000000f00 */
[----:B------:R-:W-:Y:S05]  /*05b0*/  CALL.REL.NOINC `($__internal_3_$__cuda_sm20_div_rn_f64_full) ;  /* 0x0000001400507944 */ /* 0x000fea0003c00000 */
[----:B------:R-:W-:Y:S01]  /*05c0*/  MOV R8, R18 ;  /* 0x0000001200087202 */ /* 0x000fe20000000f00 */
[----:B------:R-:W-:-:S07]  /*05d0*/  IMAD.MOV.U32 R9, RZ, RZ, R19 ;  /* 0x000000ffff097224 */ /* 0x000fce00078e0013 */
.L_x_64:
[----:B------:R-:W-:Y:S05]  /*05e0*/  BSYNC.RECONVERGENT B0 ;  /* 0x0000000000007941 */ /* 0x000fea0003800200 */
.L_x_63:
[----:B------:R-:W0:Y:S01]  /*05f0*/  MUFU.RCP64H R13, 0.950469970703125 ;  /* 0x3fee6a40000d7908 */ /* 0x000e220000001800 */
[----:B------:R-:W-:Y:S01]  /*0600*/  HFMA2 R2, -RZ, RZ, 0.000471591949462890625, -0.00012671947479248046875 ;  /* 0x0fba8827ff027431 */ /* 0x000fe200000001ff */
[----:B------:R-:W-:Y:S01]  /*0610*/  MOV R3, 0x3fee6a40 ;  /* 0x3fee6a4000037802 */ /* 0x000fe20000000f00 */
[----:B------:R-:W-:Y:S01]  /*0620*/  IMAD.MOV.U32 R12, RZ, RZ, 0x1 ;  /* 0x00000001ff0c7424 */ /* 0x000fe200078e00ff */
[----:B------:R-:W-:Y:S01]  /*0630*/  UMOV UR6, 0x1c432ca5 ;  /* 0x1c432ca500067882 */ /* 0x000fe20000000000 */
[----:B------:R-:W-:Y:S01]  /*0640*/  UMOV UR7, 0x3fd6e2eb ;  /* 0x3fd6e2eb00077882 */ /* 0x000fe20000000000 */
[----:B------:R-:W-:Y:S01]  /*0650*/  UMOV UR8, 0xf9db22d1 ;  /* 0xf9db22d100087882 */ /* 0x000fe20000000000 */
[----:B------:R-:W-:Y:S01]  /*0660*/  UMOV UR9, 0x3fee6a7e ;  /* 0x3fee6a7e00097882 */ /* 0x000fe20000000000 */
[----:B------:R-:W-:Y:S01]  /*0670*/  BSSY.RECONVERGENT B0, `(.L_x_65) ;  /* 0x000002a000007945 */ /* 0x000fe20003800200 */
[----:B0-----:R-:W-:-:S08]  /*0680*/  DFMA R10, R12, -R2, 1 ;  /* 0x3ff000000c0a742b */ /* 0x001fd00000000802 */
[----:B------:R-:W-:Y:S02]  /*0690*/  DFMA R14, R10, R10, R10 ;  /* 0x0000000a0a0e722b */ /* 0x000fe4000000000a */
[----:B------:R-:W-:Y:S01]  /*06a0*/  DMUL R10, R4, UR6 ;  /* 0x00000006040a7c28 */ /* 0x000fe20008000000 */
[----:B------:R-:W-:Y:S01]  /*06b0*/  UMOV UR6, 0xf837b4a2 ;  /* 0xf837b4a200067882 */ /* 0x000fe20000000000 */
[----:B------:R-:W-:-:S04]  /*06c0*/  UMOV UR7, 0x3fda64c2 ;  /* 0x3fda64c200077882 */ /* 0x000fc80000000000 */
[----:B------:R-:W-:Y:S02]  /*06d0*/  DFMA R12, R12, R14, R12 ;  /* 0x0000000e0c0c722b */ /* 0x000fe4000000000c */
[----:B------:R-:W-:Y:S01]  /*06e0*/  DFMA R10, R24, UR6, R10 ;  /* 0x00000006180a7c2b */ /* 0x000fe2000800000a */
[----:B------:R-:W-:Y:S01]  /*06f0*/  UMOV UR6, 0xbe76c8b4 ;  /* 0xbe76c8b400067882 */ /* 0x000fe20000000000 */
[----:B------:R-:W-:-:S04]  /*0700*/  UMOV UR7, 0x3fc71a9f ;  /* 0x3fc71a9f00077882 */ /* 0x000fc80000000000 */
[----:B------:R-:W-:Y:S02]  /*0710*/  DFMA R16, R12, -R2, 1 ;  /* 0x3ff000000c10742b */ /* 0x000fe40000000802 */
[----:B------:R-:W-:Y:S01]  /*0720*/  DFMA R14, R8, UR6, R10 ;  /* 0x00000006080e7c2b */ /* 0x000fe2000800000a */
[----:B------:R-:W-:Y:S01]  /*0730*/  UMOV UR6, 0x1c432ca5 ;  /* 0x1c432ca500067882 */ /* 0x000fe20000000000 */
[----:B------:R-:W-:-:S04]  /*0740*/  UMOV UR7, 0x3fe6e2eb ;  /* 0x3fe6e2eb00077882 */ /* 0x000fc80000000000 */
[----:B------:R-:W-:-:S04]  /*0750*/  DFMA R16, R12, R16, R12 ;  /* 0x000000100c10722b */ /* 0x000fc8000000000c */
[----:B------:R-:W-:-:S04]  /*0760*/  FSETP.GEU.AND P1, PT, |R15|, 6.5827683646048100446e-37, PT ;  /* 0x036000000f00780b */ /* 0x000fc80003f2e200 */
[----:B------:R-:W-:-:S08]  /*0770*/  DMUL R10, R14, R16 ;  /* 0x000000100e0a7228 */ /* 0x000fd00000000000 */
[----:B------:R-:W-:-:S08]  /*0780*/  DFMA R2, R10, -R2, R14 ;  /* 0x800000020a02722b */ /* 0x000fd0000000000e */
[----:B------:R-:W-:Y:S02]  /*0790*/  DFMA R2, R16, R2, R10 ;  /* 0x000000021002722b */ /* 0x000fe4000000000a */
[C---:B------:R-:W-:Y:S01]  /*07a0*/  DMUL R10, R4.reuse, UR6 ;  /* 0x00000006040a7c28 */ /* 0x040fe20008000000 */
[----:B------:R-:W-:Y:S01]  /*07b0*/  UMOV UR6, 0x25aee632 ;  /* 0x25aee63200067882 */ /* 0x000fe20000000000 */
[----:B------:R-:W-:Y:S02]  /*07c0*/  UMOV UR7, 0x3fbe83e4 ;  /* 0x3fbe83e400077882 */ /* 0x000fe40000000000 */
[----:B------:R-:W-:Y:S01]  /*07d0*/  DMUL R4, R4, UR6 ;  /* 0x0000000604047c28 */ /* 0x000fe20008000000 */
[----:B------:R-:W-:Y:S01]  /*07e0*/  UMOV UR6, 0xf9096bc ;  /* 0x0f9096bc00067882 */ /* 0x000fe20000000000 */
[----:B------:R-:W-:Y:S02]  /*07f0*/  UMOV UR7, 0x3fcb367a ;  /* 0x3fcb367a00077882 */ /* 0x000fe40000000000 */
[----:B------:R-:W-:Y:S01]  /*0800*/  FFMA R0, RZ, 1.86261749267578125, R3 ;  /* 0x3fee6a40ff007823 */ /* 0x000fe20000000003 */
[----:B------:R-:W-:Y:S01]  /*0810*/  DFMA R10, R24, UR6, R10 ;  /* 0x00000006180a7c2b */ /* 0x000fe2000800000a */
[----:B------:R-:W-:Y:S01]  /*0820*/  UMOV UR6, 0x13404ea5 ;  /* 0x13404ea500067882 */ /* 0x000fe20000000000 */
[----:B------:R-:W-:-:S02]  /*0830*/  UMOV UR7, 0x3f93c361 ;  /* 0x3f93c36100077882 */ /* 0x000fc40000000000 */
[----:B------:R-:W-:Y:S01]  /*0840*/  FSETP.GT.AND P0, PT, |R0|, 1.469367938527859385e-39, PT ;  /* 0x001000000000780b */ /* 0x000fe20003f04200 */
[----:B------:R-:W-:Y:S01]  /*0850*/  DFMA R4, R24, UR6, R4 ;  /* 0x0000000618047c2b */ /* 0x000fe20008000004 */
[----:B------:R-:W-:Y:S01]  /*0860*/  UMOV UR6, 0xfec56d5d ;  /* 0xfec56d5d00067882 */ /* 0x000fe20000000000 */
[----:B------:R-:W-:Y:S02]  /*0870*/  UMOV UR7, 0x3fb27bb2 ;  /* 0x3fb27bb200077882 */ /* 0x000fe40000000000 */
[----:B------:R-:W-:-:S04]  /*0880*/  DFMA R24, R8, UR6, R10 ;  /* 0x0000000608187c2b */ /* 0x000fc8000800000a */
[----:B------:R-:W-:-:S04]  /*0890*/  DFMA R4, R8, UR8, R4 ;  /* 0x0000000808047c2b */ /* 0x000fc80008000004 */
[----:B------:R-:W-:Y:S07]  /*08a0*/  @P0 BRA P1, `(.L_x_66) ;  /* 0x0000000000180947 */ /* 0x000fee0000800000 */
[----:B------:R-:W-:Y:S02]  /*08b0*/  MOV R12, 0xfba8827 ;  /* 0x0fba8827000c7802 */ /* 0x000fe40000000f00 */
[----:B------:R-:W-:Y:S02]  /*08c0*/  MOV R13, 0x3fee6a40 ;  /* 0x3fee6a40000d7802 */ /* 0x000fe40000000f00 */
[----:B------:R-:W-:-:S07]  /*08d0*/  MOV R0, 0x8f0 ;  /* 0x000008f000007802 */ /* 0x000fce0000000f00 */
[----:B------:R-:W-:Y:S05]  /*08e0*/  CALL.REL.NOINC `($__internal_3_$__cuda_sm20_div_rn_f64_full) ;  /* 0x0000001000847944 */ /* 0x000fea0003c00000 */
[----:B------:R-:W-:Y:S01]  /*08f0*/  IMAD.MOV.U32 R2, RZ, RZ, R18 ;  /* 0x000000ffff027224 */ /* 0x000fe200078e0012 */
[----:B------:R-:W-:-:S07]  /*0900*/  MOV R3, R19 ;  /* 0x0000001300037202 */ /* 0x000fce0000000f00 */
.L_x_66:
[----:B------:R-:W-:Y:S05]  /*0910*/  BSYNC.RECONVERGENT B0 ;  /* 0x0000000000007941 */ /* 0x000fea0003800200 */
.L_x_65:
[----:B------:R-:W0:Y:S01]  /*0920*/  MUFU.RCP64H R9, 1.0889682769775390625 ;  /* 0x3ff16c6a00097908 */ /* 0x000e220000001800 */
[----:B------:R-:W-:Y:S02]  /*0930*/  HFMA2 R12, -RZ, RZ, -3.041015625, -0.7060546875 ;  /* 0xc215b9a6ff0c7431 */ /* 0x000fe400000001ff */
[----:B------:R-:W-:Y:S01]  /*0940*/  IMAD.MOV.U32 R13, RZ, RZ, 0x3ff16c6a ;  /* 0x3ff16c6aff0d7424 */ /* 0x000fe200078e00ff */
[----:B------:R-:W-:Y:S01]  /*0950*/  MOV R8, 0x1 ;  /* 0x0000000100087802 */ /* 0x000fe20000000f00 */
[----:B------:R-:W-:Y:S01]  /*0960*/  BSSY.RECONVERGENT B0, `(.L_x_67) ;  /* 0x0000015000007945 */ /* 0x000fe20003800200 */
[----:B------:R-:W-:-:S04]  /*0970*/  FSETP.GEU.AND P1, PT, |R5|, 6.5827683646048100446e-37, PT ;  /* 0x036000000500780b */ /* 0x000fc80003f2e200 */
[----:B0-----:R-:W-:-:S08]  /*0980*/  DFMA R10, R8, -R12, 1 ;  /* 0x3ff00000080a742b */ /* 0x001fd0000000080c */
[----:B------:R-:W-:-:S08]  /*0990*/  DFMA R10, R10, R10, R10 ;  /* 0x0000000a0a0a722b */ /* 0x000fd0000000000a */
[----:B------:R-:W-:-:S08]  /*09a0*/  DFMA R10, R8, R10, R8 ;  /* 0x0000000a080a722b */ /* 0x000fd00000000008 */
[----:B------:R-:W-:-:S08]  /*09b0*/  DFMA R8, R10, -R12, 1 ;  /* 0x3ff000000a08742b */ /* 0x000fd0000000080c */
[----:B------:R-:W-:-:S08]  /*09c0*/  DFMA R8, R10, R8, R10 ;  /* 0x000000080a08722b */ /* 0x000fd0000000000a */
[----:B------:R-:W-:-:S08]  /*09d0*/  DMUL R10, R4, R8 ;  /* 0x00000008040a7228 */ /* 0x000fd00000000000 */
[----:B------:R-:W-:-:S08]  /*09e0*/  DFMA R12, R10, -R12, R4 ;  /* 0x8000000c0a0c722b */ /* 0x000fd00000000004 */
[----:B------:R-:W-:-:S10]  /*09f0*/  DFMA R8, R8, R12, R10 ;  /* 0x0000000c0808722b */ /* 0x000fd4000000000a */
[----:B------:R-:W-:-:S05]  /*0a00*/  FFMA R0, RZ, 1.8861210346221923828, R9 ;  /* 0x3ff16c6aff007823 */ /* 0x000fca0000000009 */
[----:B------:R-:W-:-:S13]  /*0a10*/  FSETP.GT.AND P0, PT, |R0|, 1.469367938527859385e-39, PT ;  /* 0x001000000000780b */ /* 0x000fda0003f04200 */
[----:B------:R-:W-:Y:S05]  /*0a20*/  @P0 BRA P1, `(.L_x_68) ;  /* 0x0000000000200947 */ /* 0x000fea0000800000 */
[----:B------:R-:W-:Y:S01]  /*0a30*/  MOV R14, R4 ;  /* 0x00000004000e7202 */ /* 0x000fe20000000f00 */
[----:B------:R-:W-:Y:S01]  /*0a40*/  IMAD.MOV.U32 R15, RZ, RZ, R5 ;  /* 0x000000ffff0f7224 */ /* 0x000fe200078e0005 */
[----:B------:R-:W-:Y:S02]  /*0a50*/  MOV R12, 0xc215b9a6 ;  /* 0xc215b9a6000c7802 */ /* 0x000fe40000000f00 */
[----:B------:R-:W-:Y:S02]  /*0a60*/  MOV R13, 0x3ff16c6a ;  /* 0x3ff16c6a000d7802 */ /* 0x000fe40000000f00 */
[----:B------:R-:W-:-:S07]  /*0a70*/  MOV R0, 0xa90 ;  /* 0x00000a9000007802 */ /* 0x000fce0000000f00 */
[----:B------:R-:W-:Y:S05]  /*0a80*/  CALL.REL.NOINC `($__internal_3_$__cuda_sm20_div_rn_f64_full) ;  /* 0x00000010001c7944 */ /* 0x000fea0003c00000 */
[----:B------:R-:W-:Y:S01]  /*0a90*/  IMAD.MOV.U32 R8, RZ, RZ, R18 ;  /* 0x000000ffff087224 */ /* 0x000fe200078e0012 */
[----:B------:R-:W-:-:S07]  /*0aa0*/  MOV R9, R19 ;  /* 0x0000001300097202 */ /* 0x000fce0000000f00 */
.L_x_68:
[----:B------:R-:W-:Y:S05]  /*0ab0*/  BSYNC.RECONVERGENT B0 ;  /* 0x0000000000007941 */ /* 0x000fea0003800200 */
.L_x_67:
[----:B------:R-:W-:Y:S01]  /*0ac0*/  UMOV UR6, 0x32fcac8e ;  /* 0x32fcac8e00067882 */ /* 0x000fe20000000000 */
[----:B------:R-:W-:Y:S01]  /*0ad0*/  UMOV UR7, 0x3f822318 ;  /* 0x3f82231800077882 */ /* 0x000fe20000000000 */
[----:B------:R-:W-:Y:S01]  /*0ae0*/  BSSY.RECONVERGENT B0, `(.L_x_69) ;  /* 0x000004f000007945 */ /* 0x000fe20003800200 */
[----:B------:R-:W-:-:S14]  /*0af0*/  DSETP.GT.AND P0, PT, R2, UR6, PT ;  /* 0x0000000602007e2a */ /* 0x000fdc000bf04000 */
[----:B------:R-:W-:Y:S05]  /*0b00*/  @!P0 BRA `(.L_x_70) ;  /* 0x0000000400248947 */ /* 0x000fea0003800000 */
[----:B------:R-:W0:Y:S01]  /*0b10*/  F2F.F32.F64 R2, R2 ;  /* 0x0000000200027310 */ /* 0x000e220000301000 */
[----:B------:R-:W-:Y:S01]  /*0b20*/  BSSY.RECONVERGENT B1, `(.L_x_71) ;  /* 0x0000045000017945 */ /* 0x000fe20003800200 */
[----:B------:R-:W-:Y:S02]  /*0b30*/  MOV R0, 0x3f800000 ;  /* 0x3f80000000007802 */ /* 0x000fe40000000f00 */
[----:B0-----:R-:W-:-:S13]  /*0b40*/  FSETP.NEU.AND P0, PT, R2, 1, PT ;  /* 0x3f8000000200780b */ /* 0x001fda0003f0d000 */
[----:B------:R-:W-:Y:S05]  /*0b50*/  @!P0 BRA `(.L_x_72) ;  /* 0x0000000400048947 */ /* 0x000fea0003800000 */
[----:B------:R-:W-:-:S13]  /*0b60*/  FSETP.NAN.AND P0, PT, |R2|, |R2|, PT ;  /* 0x400000020200720b */ /* 0x000fda0003f08200 */
[----:B------:R-:W-:Y:S01]  /*0b70*/  @P0 FADD R0, R2, 0.3333333432674407959 ;  /* 0x3eaaaaab02000421 */ /* 0x000fe20000000000 */
[----:B------:R-:W-:Y:S06]  /*0b80*/  @P0 BRA `(.L_x_72) ;  /* 0x0000000000f80947 */ /* 0x000fec0003800000 */
[C---:B------:R-:W-:Y:S01]  /*0b90*/  FMUL R3, |R2|.reuse, 16777216 ;  /* 0x4b80000002037820 */ /* 0x040fe20000400200 */
[----:B------:R-:W-:Y:S02]  /*0ba0*/  FSETP.GEU.AND P0, PT, |R2|, 1.175494350822287508e-38, PT ;  /* 0x008000000200780b */ /* 0x000fe40003f0e200 */
[----:B------:R-:W-:Y:S02]  /*0bb0*/  MOV R12, 0x3a2c32e4 ;  /* 0x3a2c32e4000c7802 */ /* 0x000fe40000000f00 */
        /* <DEDUP_REMOVED lines=16> */
[C---:B------:R-:W-:Y:S01]  /*0cc0*/  FMUL R7, R10.reuse, R10 ;  /* 0x0000000a0a077220 */ /* 0x040fe20000400000 */
[----:B------:R-:W-:Y:S02]  /*0cd0*/  FFMA R0, R10, 1.4426950216293334961, R3 ;  /* 0x3fb8aa3b0a007823 */ /* 0x000fe40000000003 */
[----:B------:R-:W-:Y:S01]  /*0ce0*/  FADD R11, R11, R11 ;  /* 0x0000000b0b0b7221 */ /* 0x000fe20000000000 */
[----:B------:R-:W-:Y:S01]  /*0cf0*/  FFMA R12, R7, R12, 0.0032181653659790754318 ;  /* 0x3b52e7db070c7423 */ /* 0x000fe2000000000c */
        /* <DEDUP_REMOVED lines=10> */
[----:B------:R-:W-:-:S04]  /*0da0*/  FFMA R4, R4, R3, R5 ;  /* 0x0000000304047223 */ /* 0x000fc80000000005 */
[----:B------:R-:W-:-:S04]  /*0db0*/  FFMA R7, R10, R7, R4 ;  /* 0x000000070a077223 */ /* 0x000fc80000000004 */
[----:B------:R-:W-:-:S04]  /*0dc0*/  FADD R3, R0, R7 ;  /* 0x0000000700037221 */ /* 0x000fc80000000000 */
[----:B------:R-:W-:Y:S01]  /*0dd0*/  FMUL R4, R3, 0.3333333432674407959 ;  /* 0x3eaaaaab03047820 */ /* 0x000fe20000400000 */
[----:B------:R-:W-:-:S03]  /*0de0*/  FADD R0, -R0, R3 ;  /* 0x0000000300007221 */ /* 0x000fc60000000100 */
[----:B------:R-:W0:Y:S01]  /*0df0*/  FRND R5, R4 ;  /* 0x0000000400057307 */ /* 0x000e220000201000 */
[----:B------:R-:W-:Y:S01]  /*0e00*/  FADD R0, R7, -R0 ;  /* 0x8000000007007221 */ /* 0x000fe20000000000 */
[----:B------:R-:W-:Y:S01]  /*0e10*/  FFMA R3, R3, 0.3333333432674407959, -R4 ;  /* 0x3eaaaaab03037823 */ /* 0x000fe20000000804 */
[----:B------:R-:W-:Y:S01]  /*0e20*/  IMAD.MOV.U32 R7, RZ, RZ, 0x391fcb8e ;  /* 0x391fcb8eff077424 */ /* 0x000fe200078e00ff */
[----:B------:R-:W-:Y:S02]  /*0e30*/  FSETP.GT.AND P2, PT, |R4|, 152, PT ;  /* 0x431800000400780b */ /* 0x000fe40003f44200 */
[----:B------:R-:W-:Y:S02]  /*0e40*/  FFMA R3, R0, 0.3333333432674407959, R3 ;  /* 0x3eaaaaab00037823 */ /* 0x000fe40000000003 */
[----:B------:R-:W1:Y:S01]  /*0e50*/  F2I.NTZ R10, R4 ;  /* 0x00000004000a7305 */ /* 0x000e620000203100 */
[----:B0-----:R-:W-:Y:S01]  /*0e60*/  FADD R0, R4, -R5 ;  /* 0x8000000504007221 */ /* 0x001fe20000000000 */
[----:B------:R-:W-:-:S03]  /*0e70*/  FSETP.GT.AND P1, PT, R5, RZ, PT ;  /* 0x000000ff0500720b */ /* 0x000fc60003f24000 */
[----:B------:R-:W-:-:S04]  /*0e80*/  FADD R0, R0, R3 ;  /* 0x0000000300007221 */ /* 0x000fc80000000000 */
[----:B------:R-:W-:-:S04]  /*0e90*/  FFMA R3, R0, R7, 0.0013391353422775864601 ;  /* 0x3aaf85ed00037423 */ /* 0x000fc80000000007 */
[----:B------:R-:W-:-:S04]  /*0ea0*/  FFMA R3, R0, R3, 0.0096188392490148544312 ;  /* 0x3c1d985600037423 */ /* 0x000fc80000000003 */
[----:B------:R-:W-:-:S04]  /*0eb0*/  FFMA R3, R0, R3, 0.055503588169813156128 ;  /* 0x3d6357bb00037423 */ /* 0x000fc80000000003 */
[----:B------:R-:W-:Y:S01]  /*0ec0*/  FFMA R5, R0, R3, 0.24022644758224487305 ;  /* 0x3e75fdec00057423 */ /* 0x000fe20000000003 */
[----:B------:R-:W-:Y:S02]  /*0ed0*/  SEL R3, RZ, 0x83000000, P1 ;  /* 0x83000000ff037807 */ /* 0x000fe40000800000 */
[----:B------:R-:W-:Y:S01]  /*0ee0*/  FSETP.GEU.AND P1, PT, R4, RZ, PT ;  /* 0x000000ff0400720b */ /* 0x000fe20003f2e000 */
[----:B------:R-:W-:Y:S01]  /*0ef0*/  FFMA R7, R0, R5, 0.69314718246459960938 ;  /* 0x3f31721800077423 */ /* 0x000fe20000000005 */
[----:B------:R-:W-:Y:S02]  /*0f00*/  IADD3 R5, PT, PT, R3, 0x7f000000, RZ ;  /* 0x7f00000003057810 */ /* 0x000fe40007ffe0ff */
[----:B-1----:R-:W-:Y:S01]  /*0f10*/  LEA R10, R10, -R3, 0x17 ;  /* 0x800000030a0a7211 */ /* 0x002fe200078eb8ff */
[----:B------:R-:W-:Y:S01]  /*0f20*/  FFMA R4, R0, R7, 1 ;  /* 0x3f80000000047423 */ /* 0x000fe20000000007 */
[----:B------:R-:W-:-:S03]  /*0f30*/  FSEL R0, RZ, +INF , !P1 ;  /* 0x7f800000ff007808 */ /* 0x000fc60004800000 */
[----:B------:R-:W-:-:S04]  /*0f40*/  FMUL R5, R5, R4 ;  /* 0x0000000405057220 */ /* 0x000fc80000400000 */
[----:B------:R-:W-:Y:S01]  /*0f50*/  @!P2 FMUL R0, R10, R5 ;  /* 0x000000050a00a220 */ /* 0x000fe20000400000 */
[----:B------:R-:W-:-:S07]  /*0f60*/  @!P0 LOP3.LUT R0, R2, 0x7fffffff, RZ, 0xc0, !PT ;  /* 0x7fffffff02008812 */ /* 0x000fce00078ec0ff */
.L_x_72:
[----:B------:R-:W-:Y:S05]  /*0f70*/  BSYNC.RECONVERGENT B1 ;  /* 0x0000000000017941 */ /* 0x000fea0003800200 */
.L_x_71:
[----:B------:R0:W1:Y:S01]  /*0f80*/  F2F.F64.F32 R2, R0 ;  /* 0x0000000000027310 */ /* 0x0000620000201800 */
[----:B------:R-:W-:Y:S05]  /*0f90*/  BRA `(.L_x_73) ;  /* 0x00000000000c7947 */ /* 0x000fea0003800000 */
.L_x_70:
[----:B------:R-:W-:Y:S01]  /*0fa0*/  UMOV UR8, 0x53f7ced9 ;  /* 0x53f7ced900087882 */ /* 0x000fe20000000000 */
[----:B------:R-:W-:Y:S02]  /*0fb0*/  UMOV UR9, 0x401f25e3 ;  /* 0x401f25e300097882 */ /* 0x000fe40000000000 */
[----:B------:R-:W-:-:S11]  /*0fc0*/  DFMA R2, R2, UR8, RZ ;  /* 0x0000000802027c2b */ /* 0x000fd600080000ff */
.L_x_73:
[----:B------:R-:W-:Y:S05]  /*0fd0*/  BSYNC.RECONVERGENT B0 ;  /* 0x0000000000007941 */ /* 0x000fea0003800200 */
.L_x_69:
[----:B------:R-:W-:Y:S01]  /*0fe0*/  DSETP.GT.AND P1, PT, R24, UR6, PT ;  /* 0x0000000618007e2a */ /* 0x000fe2000bf24000 */
[----:B------:R-:W-:-:S13]  /*0ff0*/  BSSY.RECONVERGENT B0, `(.L_x_74) ;  /* 0x000004e000007945 */ /* 0x000fda0003800200 */
[----:B------:R-:W-:Y:S05]  /*1000*/  @!P1 BRA `(.L_x_75) ;  /* 0x0000000400249947 */ /* 0x000fea0003800000 */
[----:B0-----:R-:W0:Y:S01]  /*1010*/  F2F.F32.F64 R0, R24 ;  /* 0x0000001800007310 */ /* 0x001e220000301000 */
[----:B------:R-:W-:Y:S01]  /*1020*/  BSSY.RECONVERGENT B1, `(.L_x_76) ;  /* 0x0000045000017945 */ /* 0x000fe20003800200 */
[----:B------:R-:W-:Y:S01]  /*1030*/  IMAD.MOV.U32 R4, RZ, RZ, 0x3f800000 ;  /* 0x3f800000ff047424 */ /* 0x000fe200078e00ff */
[----:B0-----:R-:W-:-:S13]  /*1040*/  FSETP.NEU.AND P0, PT, R0, 1, PT ;  /* 0x3f8000000000780b */ /* 0x001fda0003f0d000 */
[----:B------:R-:W-:Y:S05]  /*1050*/  @!P0 BRA `(.L_x_77) ;  /* 0x0000000400048947 */ /* 0x000fea0003800000 */
[----:B------:R-:W-:-:S13]  /*1060*/  FSETP.NAN.AND P0, PT, |R0|, |R0|, PT ;  /* 0x400000000000720b */ /* 0x000fda0003f08200 */
[----:B------:R-:W-:Y:S01]  /*1070*/  @P0 FADD R4, R0, 0.3333333432674407959 ;  /* 0x3eaaaaab00040421 */ /* 0x000fe20000000000 */
[----:B------:R-:W-:Y:S06]  /*1080*/  @P0 BRA `(.L_x_77) ;  /* 0x0000000000f80947 */ /* 0x000fec0003800000 */
[C---:B------:R-:W-:Y:S01]  /*1090*/  FMUL R5, |R0|.reuse, 16777216 ;  /* 0x4b80000000057820 */ /* 0x040fe20000400200 */
[----:B------:R-:W-:Y:S01]  /*10a0*/  FSETP.GEU.AND P0, PT, |R0|, 1.175494350822287508e-38, PT ;  /* 0x008000000000780b */ /* 0x000fe20003f0e200 */
[----:B------:R-:W-:-:S03]  /*10b0*/  IMAD.MOV.U32 R15, RZ, RZ, 0x3a2c32e4 ;  /* 0x3a2c32e4ff0f7424 */ /* 0x000fc600078e00ff */
[----:B------:R-:W-:Y:S02]  /*10c0*/  FSEL R5, R5, |R0|, !P0 ;  /* 0x4000000005057208 */ /* 0x000fe40004000000 */
[----:B------:R-:W-:Y:S02]  /*10d0*/  FSEL R10, RZ, -24, P0 ;  /* 0xc1c00000ff0a7808 */ /* 0x000fe40000000000 */
[----:B------:R-:W-:Y:S02]  /*10e0*/  IADD3 R4, PT, PT, R5, -0x3f3504f3, RZ ;  /* 0xc0cafb0d05047810 */ /* 0x000fe40007ffe0ff */
[----:B------:R-:W-:Y:S02]  /*10f0*/  FSETP.NEU.AND P0, PT, |R0|, +INF , PT ;  /* 0x7f8000000000780b */ /* 0x000fe40003f0d200 */
[----:B------:R-:W-:Y:S02]  /*1100*/  LOP3.LUT R4, R4, 0xff800000, RZ, 0xc0, !PT ;  /* 0xff80000004047812 */ /* 0x000fe400078ec0ff */
[----:B------:R-:W-:-:S02]  /*1110*/  FSETP.NEU.AND P0, PT, R0, RZ, P0 ;  /* 0x000000ff0000720b */ /* 0x000fc4000070d000 */
[----:B------:R-:W-:-:S05]  /*1120*/  IADD3 R5, PT, PT, R5, -R4, RZ ;  /* 0x8000000405057210 */ /* 0x000fca0007ffe0ff */
[C---:B------:R-:W-:Y:S01]  /*1130*/  FADD R12, R5.reuse, 1 ;  /* 0x3f800000050c7421 */ /* 0x040fe20000000000 */
[----:B------:R-:W-:Y:S01]  /*1140*/  FADD R11, R5, -1 ;  /* 0xbf800000050b7421 */ /* 0x000fe20000000000 */
[----:B------:R-:W-:-:S03]  /*1150*/  I2FP.F32.S32 R5, R4 ;  /* 0x0000000400057245 */ /* 0x000fc60000201400 */
[----:B------:R-:W-:Y:S01]  /*1160*/  FADD R7, R11, R11 ;  /* 0x0000000b0b077221 */ /* 0x000fe20000000000 */
[----:B------:R-:W0:Y:S01]  /*1170*/  MUFU.RCP R12, R12 ;  /* 0x0000000c000c7308 */ /* 0x000e220000001000 */
[----:B------:R-:W-:Y:S02]  /*1180*/  @!P0 FADD R0, R0, R0 ;  /* 0x0000000000008221 */ /* 0x000fe40000000000 */
[----:B0-----:R-:W-:Y:S01]  /*1190*/  FMUL R4, R12, R7 ;  /* 0x000000070c047220 */ /* 0x001fe20000400000 */
[----:B------:R-:W-:-:S03]  /*11a0*/  FFMA R7, R5, 1.1920928955078125e-07, R10 ;  /* 0x3400000005077823 */ /* 0x000fc6000000000a */
        /* <DEDUP_REMOVED lines=16> */
[----:B------:R-:W-:-:S03]  /*12b0*/  MOV R11, 0x391fcb8e ;  /* 0x391fcb8e000b7802 */ /* 0x000fc60000000f00 */
[----:B------:R-:W-:-:S04]  /*12c0*/  FFMA R10, R4, R13, R10 ;  /* 0x0000000d040a7223 */ /* 0x000fc8000000000a */
[----:B------:R-:W-:-:S04]  /*12d0*/  FADD R4, R5, R10 ;  /* 0x0000000a05047221 */ /* 0x000fc80000000000 */
[----:B------:R-:W-:Y:S01]  /*12e0*/  FMUL R7, R4, 0.3333333432674407959 ;  /* 0x3eaaaaab04077820 */ /* 0x000fe20000400000 */
[----:B------:R-:W-:-:S03]  /*12f0*/  FADD R5, -R5, R4 ;  /* 0x0000000405057221 */ /* 0x000fc60000000100 */
[----:B------:R-:W0:Y:S01]  /*1300*/  FRND R12, R7 ;  /* 0x00000007000c7307 */ /* 0x000e220000201000 */
[----:B------:R-:W-:Y:S01]  /*1310*/  FADD R5, R10, -R5 ;  /* 0x800000050a057221 */ /* 0x000fe20000000000 */
[----:B------:R-:W-:Y:S01]  /*1320*/  FFMA R4, R4, 0.3333333432674407959, -R7 ;  /* 0x3eaaaaab04047823 */ /* 0x000fe20000000807 */
[----:B------:R-:W-:-:S03]  /*1330*/  FSETP.GT.AND P3, PT, |R7|, 152, PT ;  /* 0x431800000700780b */ /* 0x000fc60003f64200 */
[----:B------:R-:W-:Y:S02]  /*1340*/  FFMA R5, R5, 0.3333333432674407959, R4 ;  /* 0x3eaaaaab05057823 */ /* 0x000fe40000000004 */
[----:B------:R-:W2:Y:S01]  /*1350*/  F2I.NTZ R10, R7 ;  /* 0x00000007000a7305 */ /* 0x000ea20000203100 */
[----:B0-----:R-:W-:Y:S01]  /*1360*/  FADD R4, R7, -R12 ;  /* 0x8000000c07047221 */ /* 0x001fe20000000000 */
[----:B------:R-:W-:-:S03]  /*1370*/  FSETP.GT.AND P2, PT, R12, RZ, PT ;  /* 0x000000ff0c00720b */ /* 0x000fc60003f44000 */
[----:B------:R-:W-:-:S04]  /*1380*/  FADD R4, R4, R5 ;  /* 0x0000000504047221 */ /* 0x000fc80000000000 */
[----:B------:R-:W-:-:S04]  /*1390*/  FFMA R5, R4, R11, 0.0013391353422775864601 ;  /* 0x3aaf85ed04057423 */ /* 0x000fc8000000000b */
[----:B------:R-:W-:-:S04]  /*13a0*/  FFMA R5, R4, R5, 0.0096188392490148544312 ;  /* 0x3c1d985604057423 */ /* 0x000fc80000000005 */
[----:B------:R-:W-:-:S04]  /*13b0*/  FFMA R5, R4, R5, 0.055503588169813156128 ;  /* 0x3d6357bb04057423 */ /* 0x000fc80000000005 */
[C---:B------:R-:W-:Y:S01]  /*13c0*/  FFMA R11, R4.reuse, R5, 0.24022644758224487305 ;  /* 0x3e75fdec040b7423 */ /* 0x040fe20000000005 */
[----:B------:R-:W-:Y:S02]  /*13d0*/  SEL R5, RZ, 0x83000000, P2 ;  /* 0x83000000ff057807 */ /* 0x000fe40001000000 */
[----:B------:R-:W-:Y:S01]  /*13e0*/  FSETP.GEU.AND P2, PT, R7, RZ, PT ;  /* 0x000000ff0700720b */ /* 0x000fe20003f4e000 */
[----:B------:R-:W-:Y:S01]  /*13f0*/  FFMA R13, R4, R11, 0.69314718246459960938 ;  /* 0x3f317218040d7423 */ /* 0x000fe2000000000b */
[----:B------:R-:W-:Y:S01]  /*1400*/  IADD3 R11, PT, PT, R5, 0x7f000000, RZ ;  /* 0x7f000000050b7810 */ /* 0x000fe20007ffe0ff */
[----:B--2---:R-:W-:Y:S02]  /*1410*/  IMAD R10, R10, 0x800000, -R5 ;  /* 0x008000000a0a7824 */ /* 0x004fe400078e0a05 */
[----:B------:R-:W-:Y:S01]  /*1420*/  FFMA R12, R4, R13, 1 ;  /* 0x3f800000040c7423 */ /* 0x000fe2000000000d */
[----:B------:R-:W-:-:S03]  /*1430*/  FSEL R4, RZ, +INF , !P2 ;  /* 0x7f800000ff047808 */ /* 0x000fc60005000000 */
[----:B------:R-:W-:-:S04]  /*1440*/  FMUL R11, R11, R12 ;  /* 0x0000000c0b0b7220 */ /* 0x000fc80000400000 */
[----:B------:R-:W-:Y:S01]  /*1450*/  @!P3 FMUL R4, R10, R11 ;  /* 0x0000000b0a04b220 */ /* 0x000fe20000400000 */
[----:B------:R-:W-:-:S07]  /*1460*/  @!P0 LOP3.LUT R4, R0, 0x7fffffff, RZ, 0xc0, !PT ;  /* 0x7fffffff00048812 */ /* 0x000fce00078ec0ff */
.L_x_77:
[----:B------:R-:W-:Y:S05]  /*1470*/  BSYNC.RECONVERGENT B1 ;  /* 0x0000000000017941 */ /* 0x000fea0003800200 */
.L_x_76:
[----:B------:R-:W0:Y:S01]  /*1480*/  F2F.F64.F32 R4, R4 ;  /* 0x0000000400047310 */ /* 0x000e220000201800 */
[----:B------:R-:W-:Y:S05]  /*1490*/  BRA `(.L_x_78) ;  /* 0x00000000000c7947 */ /* 0x000fea0003800000 */
.L_x_75:
[----:B------:R-:W-:Y:S01]  /*14a0*/  UMOV UR8, 0x53f7ced9 ;  /* 0x53f7ced900087882 */ /* 0x000fe20000000000 */
[----:B------:R-:W-:Y:S02]  /*14b0*/  UMOV UR9, 0x401f25e3 ;  /* 0x401f25e300097882 */ /* 0x000fe40000000000 */
[----:B------:R-:W-:-:S11]  /*14c0*/  DFMA R4, R24, UR8, RZ ;  /* 0x0000000818047c2b */ /* 0x000fd600080000ff */
.L_x_78:
[----:B------:R-:W-:Y:S05]  /*14d0*/  BSYNC.RECONVERGENT B0 ;  /* 0x0000000000007941 */ /* 0x000fea0003800200 */
.L_x_74:
[----:B------:R-:W-:Y:S01]  /*14e0*/  DSETP.GT.AND P0, PT, R8, UR6, PT ;  /* 0x0000000608007e2a */ /* 0x000fe2000bf04000 */
[----:B------:R-:W-:-:S13]  /*14f0*/  BSSY.RECONVERGENT B0, `(.L_x_79) ;  /* 0x000004e000007945 */ /* 0x000fda0003800200 */
[----:B------:R-:W-:Y:S05]  /*1500*/  @!P0 BRA `(.L_x_80) ;  /* 0x0000000400248947 */ /* 0x000fea0003800000 */
[----:B------:R-:W2:Y:S01]  /*1510*/  F2F.F32.F64 R8, R8 ;  /* 0x0000000800087310 */ /* 0x000ea20000301000 */
[----:B------:R-:W-:Y:S01]  /*1520*/  BSSY.RECONVERGENT B1, `(.L_x_81) ;  /* 0x0000045000017945 */ /* 0x000fe20003800200 */
[----:B0-----:R-:W-:Y:S02]  /*1530*/  MOV R0, 0x3f800000 ;  /* 0x3f80000000007802 */ /* 0x001fe40000000f00 */
[----:B--2---:R-:W-:-:S13]  /*1540*/  FSETP.NEU.AND P0, PT, R8, 1, PT ;  /* 0x3f8000000800780b */ /* 0x004fda0003f0d000 */
[----:B------:R-:W-:Y:S05]  /*1550*/  @!P0 BRA `(.L_x_82) ;  /* 0x0000000400048947 */ /* 0x000fea0003800000 */
[----:B------:R-:W-:-:S13]  /*1560*/  FSETP.NAN.AND P0, PT, |R8|, |R8|, PT ;  /* 0x400000080800720b */ /* 0x000fda0003f08200 */
[----:B------:R-:W-:Y:S01]  /*1570*/  @P0 FADD R0, R8, 0.3333333432674407959 ;  /* 0x3eaaaaab08000421 */ /* 0x000fe20000000000 */
[----:B------:R-:W-:Y:S06]  /*1580*/  @P0 BRA `(.L_x_82) ;  /* 0x0000000000f80947 */ /* 0x000fec0003800000 */
[C---:B------:R-:W-:Y:S01]  /*1590*/  FMUL R7, |R8|.reuse, 16777216 ;  /* 0x4b80000008077820 */ /* 0x040fe20000400200 */
[C---:B------:R-:W-:Y:S02]  /*15a0*/  FSETP.GEU.AND P0, PT, |R8|.reuse, 1.175494350822287508e-38, PT ;  /* 0x008000000800780b */ /* 0x040fe40003f0e200 */
[----:B------:R-:W-:Y:S02]  /*15b0*/  MOV R15, 0x3a2c32e4 ;  /* 0x3a2c32e4000f7802 */ /* 0x000fe40000000f00 */
[----:B------:R-:W-:Y:S02]  /*15c0*/  FSEL R7, R7, |R8|, !P0 ;  /* 0x4000000807077208 */ /* 0x000fe40004000000 */
[----:B------:R-:W-:Y:S02]  /*15d0*/  FSEL R10, RZ, -24, P0 ;  /* 0xc1c00000ff0a7808 */ /* 0x000fe40000000000 */
[----:B------:R-:W-:Y:S02]  /*15e0*/  IADD3 R0, PT, PT, R7, -0x3f3504f3, RZ ;  /* 0xc0cafb0d07007810 */ /* 0x000fe40007ffe0ff */
[----:B------:R-:W-:-:S02]  /*15f0*/  FSETP.NEU.AND P0, PT, |R8|, +INF , PT ;  /* 0x7f8000000800780b */ /* 0x000fc40003f0d200 */
[----:B------:R-:W-:Y:S02]  /*1600*/  LOP3.LUT R0, R0, 0xff800000, RZ, 0xc0, !PT ;  /* 0xff80000000007812 */ /* 0x000fe400078ec0ff */
[----:B------:R-:W-:-:S03]  /*1610*/  FSETP.NEU.AND P0, PT, R8, RZ, P0 ;  /* 0x000000ff0800720b */ /* 0x000fc6000070d000 */
[----:B------:R-:W-:-:S04]  /*1620*/  IMAD.IADD R7, R7, 0x1, -R0 ;  /* 0x0000000107077824 */ /* 0x000fc800078e0a00 */
        /* <DEDUP_REMOVED lines=45> */
[----:B--2---:R-:W-:Y:S01]  /*1900*/  LEA R10, R10, -R7, 0x17 ;  /* 0x800000070a0a7211 */ /* 0x004fe200078eb8ff */
[----:B------:R-:W-:Y:S02]  /*1910*/  VIADD R11, R7, 0x7f000000 ;  /* 0x7f000000070b7836 */ /* 0x000fe40000000000 */
[----:B------:R-:W-:Y:S01]  /*1920*/  FFMA R12, R0, R13, 1 ;  /* 0x3f800000000c7423 */ /* 0x000fe2000000000d */
[----:B------:R-:W-:-:S03]  /*1930*/  FSEL R0, RZ, +INF , !P2 ;  /* 0x7f800000ff007808 */ /* 0x000fc60005000000 */
[----:B------:R-:W-:-:S04]  /*1940*/  FMUL R11, R11, R12 ;  /* 0x0000000c0b0b7220 */ /* 0x000fc80000400000 */
[----:B------:R-:W-:Y:S01]  /*1950*/  @!P3 FMUL R0, R10, R11 ;  /* 0x0000000b0a00b220 */ /* 0x000fe20000400000 */
[----:B------:R-:W-:-:S07]  /*1960*/  @!P0 LOP3.LUT R0, R8, 0x7fffffff, RZ, 0xc0, !PT ;  /* 0x7fffffff08008812 */ /* 0x000fce00078ec0ff */
.L_x_82:
[----:B------:R-:W-:Y:S05]  /*1970*/  BSYNC.RECONVERGENT B1 ;  /* 0x0000000000017941 */ /* 0x000fea0003800200 */
.L_x_81:
[----:B------:R0:W2:Y:S01]  /*1980*/  F2F.F64.F32 R8, R0 ;  /* 0x0000000000087310 */ /* 0x0000a20000201800 */
[----:B------:R-:W-:Y:S05]  /*1990*/  BRA `(.L_x_83) ;  /* 0x00000000000c7947 */ /* 0x000fea0003800000 */
.L_x_80:
[----:B------:R-:W-:Y:S01]  /*19a0*/  UMOV UR6, 0x53f7ced9 ;  /* 0x53f7ced900067882 */ /* 0x000fe20000000000 */
[----:B------:R-:W-:Y:S02]  /*19b0*/  UMOV UR7, 0x401f25e3 ;  /* 0x401f25e300077882 */ /* 0x000fe40000000000 */
[----:B------:R-:W-:-:S11]  /*19c0*/  DFMA R8, R8, UR6, RZ ;  /* 0x0000000608087c2b */ /* 0x000fd600080000ff */
.L_x_83:
[----:B------:R-:W-:Y:S05]  /*19d0*/  BSYNC.RECONVERGENT B0 ;  /* 0x0000000000007941 */ /* 0x000fea0003800200 */
.L_x_79:
[----:B01----:R-:W-:Y:S01]  /*19e0*/  DADD R2, -R4, R2 ;  /* 0x0000000004027229 */ /* 0x003fe20000000102 */
[----:B------:R-:W-:Y:S01]  /*19f0*/  UMOV UR6, 0x66666666 ;  /* 0x6666666600067882 */ /* 0x000fe20000000000 */
[----:B--2---:R-:W-:Y:S01]  /*1a00*/  DADD R8, -R8, R4 ;  /* 0x0000000008087229 */ /* 0x004fe20000000104 */
[----:B------:R-:W-:Y:S01]  /*1a10*/  UMOV UR7, 0x408c3a66 ;  /* 0x408c3a6600077882 */ /* 0x000fe20000000000 */
[----:B------:R-:W0:Y:S01]  /*1a20*/  LDC.64 R10, c[0x0][0x390] ;  /* 0x0000e400ff0a7b82 */ /* 0x000e220000000a00 */
[----:B------:R-:W-:-:S03]  /*1a30*/  DMUL R24, R24, UR6 ;  /* 0x0000000618187c28 */ /* 0x000fc60008000000 */
[----:B------:R-:W-:Y:S02]  /*1a40*/  DMUL R2, R2, 500 ;  /* 0x407f400002027828 */ /* 0x000fe40000000000 */
[----:B------:R-:W-:-:S05]  /*1a50*/  DMUL R8, R8, 200 ;  /* 0x4069000008087828 */ /* 0x000fca0000000000 */
[----:B------:R-:W-:Y:S02]  /*1a60*/  FSEL R5, R25, 3.390625, !P1 ;  /* 0x4059000019057808 */ /* 0x000fe40004800000 */
[----:B------:R-:W-:Y:S01]  /*1a70*/  FSEL R4, R24, RZ, !P1 ;  /* 0x000000ff18047208 */ /* 0x000fe20004800000 */
[----:B------:R-:W1:Y:S08]  /*1a80*/  F2F.F32.F64 R3, R2 ;  /* 0x0000000200037310 */ /* 0x000e700000301000 */
[----:B------:R-:W2:Y:S01]  /*1a90*/  F2F.F32.F64 R9, R8 ;  /* 0x0000000800097310 */ /* 0x000ea20000301000 */
[----:B0-----:R-:W-:-:S05]  /*1aa0*/  IMAD.WIDE.U32 R6, R6, 0xc, R10 ;  /* 0x0000000c06067825 */ /* 0x001fca00078e000a */
[----:B-1----:R-:W-:Y:S02]  /*1ab0*/  STG.E desc[UR4][R6.64+0x4], R3 ;  /* 0x0000040306007986 */ /* 0x002fe4000c101904 */
[----:B------:R-:W0:Y:S02]  /*1ac0*/  F2F.F32.F64 R5, R4 ;  /* 0x0000000400057310 */ /* 0x000e240000301000 */
[----:B--2---:R-:W-:Y:S04]  /*1ad0*/  STG.E desc[UR4][R6.64+0x8], R9 ;  /* 0x0000080906007986 */ /* 0x004fe8000c101904 */
[----:B0-----:R-:W-:Y:S01]  /*1ae0*/  STG.E desc[UR4][R6.64], R5 ;  /* 0x0000000506007986 */ /* 0x001fe2000c101904 */
[----:B------:R-:W-:Y:S05]  /*1af0*/  EXIT ;  /* 0x000000000000794d */ /* 0x000fea0003800000 */
        .weak           $__internal_3_$__cuda_sm20_div_rn_f64_full
        .type           $__internal_3_$__cuda_sm20_div_rn_f64_full,@function
        .size           $__internal_3_$__cuda_sm20_div_rn_f64_full,(.L_x_94 - $__internal_3_$__cuda_sm20_div_rn_f64_full)
$__internal_3_$__cuda_sm20_div_rn_f64_full:
[C---:B------:R-:W-:Y:S01]  /*1b00*/  FSETP.GEU.AND P0, PT, |R13|.reuse, 1.469367938527859385e-39, PT ;  /* 0x001000000d00780b */ /* 0x040fe20003f0e200 */
[----:B------:R-:W-:Y:S01]  /*1b10*/  IMAD.MOV.U32 R16, RZ, RZ, 0x1 ;  /* 0x00000001ff107424 */ /* 0x000fe200078e00ff */
[----:B------:R-:W-:Y:S01]  /*1b20*/  LOP3.LUT R10, R13, 0x800fffff, RZ, 0xc0, !PT ;  /* 0x800fffff0d0a7812 */ /* 0x000fe200078ec0ff */
[----:B------:R-:W-:Y:S01]  /*1b30*/  BSSY.RECONVERGENT B1, `(.L_x_84) ;  /* 0x0000054000017945 */ /* 0x000fe20003800200 */
[C---:B------:R-:W-:Y:S02]  /*1b40*/  FSETP.GEU.AND P2, PT, |R15|.reuse, 1.469367938527859385e-39, PT ;  /* 0x001000000f00780b */ /* 0x040fe40003f4e200 */
[----:B------:R-:W-:Y:S02]  /*1b50*/  LOP3.LUT R11, R10, 0x3ff00000, RZ, 0xfc, !PT ;  /* 0x3ff000000a0b7812 */ /* 0x000fe400078efcff */
[----:B------:R-:W-:Y:S02]  /*1b60*/  MOV R10, R12 ;  /* 0x0000000c000a7202 */ /* 0x000fe40000000f00 */
[----:B------:R-:W-:-:S02]  /*1b70*/  LOP3.LUT R7, R15, 0x7ff00000, RZ, 0xc0, !PT ;  /* 0x7ff000000f077812 */ /* 0x000fc400078ec0ff */
[----:B------:R-:W-:Y:S01]  /*1b80*/  LOP3.LUT R26, R13, 0x7ff00000, RZ, 0xc0, !PT ;  /* 0x7ff000000d1a7812 */ /* 0x000fe200078ec0ff */
[----:B------:R-:W-:-:S03]  /*1b90*/  @!P0 DMUL R10, R12, 8.98846567431157953865e+307 ;  /* 0x7fe000000c0a8828 */ /* 0x000fc60000000000 */
[----:B------:R-:W-:Y:S01]  /*1ba0*/  ISETP.GE.U32.AND P1, PT, R7, R26, PT ;  /* 0x0000001a0700720c */ /* 0x000fe20003f26070 */
[----:B------:R-:W-:Y:S01]  /*1bb0*/  @!P2 IMAD.MOV.U32 R22, RZ, RZ, RZ ;  /* 0x000000ffff16a224 */ /* 0x000fe200078e00ff */
[----:B------:R-:W-:Y:S01]  /*1bc0*/  @!P2 LOP3.LUT R8, R13, 0x7ff00000, RZ, 0xc0, !PT ;  /* 0x7ff000000d08a812 */ /* 0x000fe200078ec0ff */
[----:B------:R-:W0:Y:S03]  /*1bd0*/  MUFU.RCP64H R17, R11 ;  /* 0x0000000b00117308 */ /* 0x000e260000001800 */
[----:B------:R-:W-:Y:S02]  /*1be0*/  @!P2 ISETP.GE.U32.AND P3, PT, R7, R8, PT ;  /* 0x000000080700a20c */ /* 0x000fe40003f66070 */
[----:B------:R-:W-:Y:S02]  /*1bf0*/  MOV R8, 0x1ca00000 ;  /* 0x1ca0000000087802 */ /* 0x000fe40000000f00 */
[----:B------:R-:W-:-:S02]  /*1c00*/  @!P0 LOP3.LUT R26, R11, 0x7ff00000, RZ, 0xc0, !PT ;  /* 0x7ff000000b1a8812 */ /* 0x000fc400078ec0ff */
[----:B------:R-:W-:-:S04]  /*1c10*/  @!P2 SEL R9, R8, 0x63400000, !P3 ;  /* 0x634000000809a807 */ /* 0x000fc80005800000 */
[----:B------:R-:W-:Y:S01]  /*1c20*/  @!P2 LOP3.LUT R9, R9, 0x80000000, R15, 0xf8, !PT ;  /* 0x800000000909a812 */ /* 0x000fe200078ef80f */
[----:B0-----:R-:W-:-:S03]  /*1c30*/  DFMA R20, R16, -R10, 1 ;  /* 0x3ff000001014742b */ /* 0x001fc6000000080a */
[----:B------:R-:W-:Y:S02]  /*1c40*/  @!P2 LOP3.LUT R23, R9, 0x100000, RZ, 0xfc, !PT ;  /* 0x001000000917a812 */ /* 0x000fe400078efcff */
[----:B------:R-:W-:-:S03]  /*1c50*/  MOV R9, R7 ;  /* 0x0000000700097202 */ /* 0x000fc60000000f00 */
[----:B------:R-:W-:-:S08]  /*1c60*/  DFMA R20, R20, R20, R20 ;  /* 0x000000141414722b */ /* 0x000fd00000000014 */
[----:B------:R-:W-:Y:S01]  /*1c70*/  DFMA R20, R16, R20, R16 ;  /* 0x000000141014722b */ /* 0x000fe20000000010 */
[----:B------:R-:W-:Y:S02]  /*1c80*/  SEL R17, R8, 0x63400000, !P1 ;  /* 0x6340000008117807 */ /* 0x000fe40004800000 */
[----:B------:R-:W-:Y:S02]  /*1c90*/  MOV R16, R14 ;  /* 0x0000000e00107202 */ /* 0x000fe40000000f00 */
[----:B------:R-:W-:-:S03]  /*1ca0*/  LOP3.LUT R17, R17, 0x800fffff, R15, 0xf8, !PT ;  /* 0x800fffff11117812 */ /* 0x000fc600078ef80f */
[----:B------:R-:W-:-:S03]  /*1cb0*/  DFMA R18, R20, -R10, 1 ;  /* 0x3ff000001412742b */ /* 0x000fc6000000080a */
[----:B------:R-:W-:-:S05]  /*1cc0*/  @!P2 DFMA R16, R16, 2, -R22 ;  /* 0x400000001010a82b */ /* 0x000fca0000000816 */
[----:B------:R-:W-:-:S05]  /*1cd0*/  DFMA R18, R20, R18, R20 ;  /* 0x000000121412722b */ /* 0x000fca0000000014 */
[----:B------:R-:W-:-:S03]  /*1ce0*/  @!P2 LOP3.LUT R9, R17, 0x7ff00000, RZ, 0xc0, !PT ;  /* 0x7ff000001109a812 */ /* 0x000fc600078ec0ff */
[----:B------:R-:W-:Y:S01]  /*1cf0*/  DMUL R20, R18, R16 ;  /* 0x0000001012147228 */ /* 0x000fe20000000000 */
[----:B------:R-:W-:-:S04]  /*1d00*/  IADD3 R27, PT, PT, R9, -0x1, RZ ;  /* 0xffffffff091b7810 */ /* 0x000fc80007ffe0ff */
[----:B------:R-:W-:Y:S01]  /*1d10*/  ISETP.GT.U32.AND P0, PT, R27, 0x7feffffe, PT ;  /* 0x7feffffe1b00780c */ /* 0x000fe20003f04070 */
[----:B------:R-:W-:Y:S02]  /*1d20*/  VIADD R27, R26, 0xffffffff ;  /* 0xffffffff1a1b7836 */ /* 0x000fe40000000000 */
[----:B------:R-:W-:-:S03]  /*1d30*/  DFMA R22, R20, -R10, R16 ;  /* 0x8000000a1416722b */ /* 0x000fc60000000010 */
[----:B------:R-:W-:-:S05]  /*1d40*/  ISETP.GT.U32.OR P0, PT, R27, 0x7feffffe, P0 ;  /* 0x7feffffe1b00780c */ /* 0x000fca0000704470 */
[----:B------:R-:W-:-:S08]  /*1d50*/  DFMA R22, R18, R22, R20 ;  /* 0x000000161216722b */ /* 0x000fd00000000014 */
[----:B------:R-:W-:Y:S05]  /*1d60*/  @P0 BRA `(.L_x_85) ;  /* 0x00000000006c0947 */ /* 0x000fea0003800000 */
[----:B------:R-:W-:-:S04]  /*1d70*/  LOP3.LUT R14, R13, 0x7ff00000, RZ, 0xc0, !PT ;  /* 0x7ff000000d0e7812 */ /* 0x000fc800078ec0ff */
[CC--:B------:R-:W-:Y:S02]  /*1d80*/  VIADDMNMX R9, R7.reuse, -R14.reuse, 0xb9600000, !PT ;  /* 0xb960000007097446 */ /* 0x0c0fe4000780090e */
[----:B------:R-:W-:Y:S02]  /*1d90*/  ISETP.GE.U32.AND P0, PT, R7, R14, PT ;  /* 0x0000000e0700720c */ /* 0x000fe40003f06070 */
[----:B------:R-:W-:Y:S02]  /*1da0*/  VIMNMX R7, PT, PT, R9, 0x46a00000, PT ;  /* 0x46a0000009077848 */ /* 0x000fe40003fe0100 */
[----:B------:R-:W-:-:S04]  /*1db0*/  SEL R8, R8, 0x63400000, !P0 ;  /* 0x6340000008087807 */ /* 0x000fc80004000000 */
[----:B------:R-:W-:Y:S02]  /*1dc0*/  IADD3 R7, PT, PT, -R8, R7, RZ ;  /* 0x0000000708077210 */ /* 0x000fe40007ffe1ff */
[----:B------:R-:W-:Y:S02]  /*1dd0*/  MOV R8, RZ ;  /* 0x000000ff00087202 */ /* 0x000fe40000000f00 */
[----:B------:R-:W-:-:S06]  /*1de0*/  IADD3 R9, PT, PT, R7, 0x7fe00000, RZ ;  /* 0x7fe0000007097810 */ /* 0x000fcc0007ffe0ff */
[----:B------:R-:W-:-:S10]  /*1df0*/  DMUL R18, R22, R8 ;  /* 0x0000000816127228 */ /* 0x000fd40000000000 */
[----:B------:R-:W-:-:S13]  /*1e00*/  FSETP.GTU.AND P0, PT, |R19|, 1.469367938527859385e-39, PT ;  /* 0x001000001300780b */ /* 0x000fda0003f0c200 */
[----:B------:R-:W-:Y:S05]  /*1e10*/  @P0 BRA `(.L_x_86) ;  /* 0x0000000000940947 */ /* 0x000fea0003800000 */
[----:B------:R-:W-:Y:S01]  /*1e20*/  DFMA R10, R22, -R10, R16 ;  /* 0x8000000a160a722b */ /* 0x000fe20000000010 */
[----:B------:R-:W-:-:S09]  /*1e30*/  IMAD.MOV.U32 R8, RZ, RZ, RZ ;  /* 0x000000ffff087224 */ /* 0x000fd200078e00ff */
[C---:B------:R-:W-:Y:S02]  /*1e40*/  FSETP.NEU.AND P0, PT, R11.reuse, RZ, PT ;  /* 0x000000ff0b00720b */ /* 0x040fe40003f0d000 */
[----:B------:R-:W-:-:S04]  /*1e50*/  LOP3.LUT R13, R11, 0x80000000, R13, 0x48, !PT ;  /* 0x800000000b0d7812 */ /* 0x000fc800078e480d */
[----:B------:R-:W-:-:S07]  /*1e60*/  LOP3.LUT R9, R13, R9, RZ, 0xfc, !PT ;  /* 0x000000090d097212 */ /* 0x000fce00078efcff */
[----:B------:R-:W-:Y:S05]  /*1e70*/  @!P0 BRA `(.L_x_86) ;  /* 0x00000000007c8947 */ /* 0x000fea0003800000 */
[C---:B------:R-:W-:Y:S01]  /*1e80*/  IADD3 R11, PT, PT, -R7.reuse, RZ, RZ ;  /* 0x000000ff070b7210 */ /* 0x040fe20007ffe1ff */
[----:B------:R-:W-:Y:S01]  /*1e90*/  DMUL.RP R8, R22, R8 ;  /* 0x0000000816087228 */ /* 0x000fe20000008000 */
[----:B------:R-:W-:Y:S02]  /*1ea0*/  MOV R10, RZ ;  /* 0x000000ff000a7202 */ /* 0x000fe40000000f00 */
[----:B------:R-:W-:-:S04]  /*1eb0*/  IADD3 R7, PT, PT, -R7, -0x43300000, RZ ;  /* 0xbcd0000007077810 */ /* 0x000fc80007ffe1ff */
[----:B------:R-:W-:-:S03]  /*1ec0*/  DFMA R10, R18, -R10, R22 ;  /* 0x8000000a120a722b */ /* 0x000fc60000000016 */
[----:B------:R-:W-:-:S07]  /*1ed0*/  LOP3.LUT R13, R9, R13, RZ, 0x3c, !PT ;  /* 0x0000000d090d7212 */ /* 0x000fce00078e3cff */
[----:B------:R-:W-:-:S04]  /*1ee0*/  FSETP.NEU.AND P0, PT, |R11|, R7, PT ;  /* 0x000000070b00720b */ /* 0x000fc80003f0d200 */
[----:B------:R-:W-:Y:S02]  /*1ef0*/  FSEL R18, R8, R18, !P0 ;  /* 0x0000001208127208 */ /* 0x000fe40004000000 */
[----:B------:R-:W-:Y:S01]  /*1f00*/  FSEL R19, R13, R19, !P0 ;  /* 0x000000130d137208 */ /* 0x000fe20004000000 */
[----:B------:R-:W-:Y:S06]  /*1f10*/  BRA `(.L_x_86) ;  /* 0x0000000000547947 */ /* 0x000fec0003800000 */
.L_x_85:
[----:B------:R-:W-:-:S14]  /*1f20*/  DSETP.NAN.AND P0, PT, R14, R14, PT ;  /* 0x0000000e0e00722a */ /* 0x000fdc0003f08000 */
[----:B------:R-:W-:Y:S05]  /*1f30*/  @P0 BRA `(.L_x_87) ;  /* 0x0000000000440947 */ /* 0x000fea0003800000 */
[----:B------:R-:W-:-:S14]  /*1f40*/  DSETP.NAN.AND P0, PT, R12, R12, PT ;  /* 0x0000000c0c00722a */ /* 0x000fdc0003f08000 */
[----:B------:R-:W-:Y:S05]  /*1f50*/  @P0 BRA `(.L_x_88) ;  /* 0x0000000000300947 */ /* 0x000fea0003800000 */
[----:B------:R-:W-:Y:S01]  /*1f60*/  ISETP.NE.AND P0, PT, R9, R26, PT ;  /* 0x0000001a0900720c */ /* 0x000fe20003f05270 */
[----:B------:R-:W-:Y:S01]  /*1f70*/  IMAD.MOV.U32 R19, RZ, RZ, -0x80000 ;  /* 0xfff80000ff137424 */ /* 0x000fe200078e00ff */
[----:B------:R-:W-:-:S11]  /*1f80*/  MOV R18, 0x0 ;  /* 0x0000000000127802 */ /* 0x000fd60000000f00 */
[----:B------:R-:W-:Y:S05]  /*1f90*/  @!P0 BRA `(.L_x_86) ;  /* 0x0000000000348947 */ /* 0x000fea0003800000 */
[----:B------:R-:W-:Y:S02]  /*1fa0*/  ISETP.NE.AND P0, PT, R9, 0x7ff00000, PT ;  /* 0x7ff000000900780c */ /* 0x000fe40003f05270 */
[----:B------:R-:W-:Y:S02]  /*1fb0*/  LOP3.LUT R19, R15, 0x80000000, R13, 0x48, !PT ;  /* 0x800000000f137812 */ /* 0x000fe400078e480d */
[----:B------:R-:W-:-:S13]  /*1fc0*/  ISETP.EQ.OR P0, PT, R26, RZ, !P0 ;  /* 0x000000ff1a00720c */ /* 0x000fda0004702670 */
[----:B------:R-:W-:Y:S02]  /*1fd0*/  @P0 LOP3.LUT R7, R19, 0x7ff00000, RZ, 0xfc, !PT ;  /* 0x7ff0000013070812 */ /* 0x000fe400078efcff */
[----:B------:R-:W-:Y:S02]  /*1fe0*/  @!P0 MOV R18, RZ ;  /* 0x000000ff00128202 */ /* 0x000fe40000000f00 */
[----:B------:R-:W-:Y:S02]  /*1ff0*/  @P0 MOV R18, RZ ;  /* 0x000000ff00120202 */ /* 0x000fe40000000f00 */
[----:B------:R-:W-:Y:S01]  /*2000*/  @P0 MOV R19, R7 ;  /* 0x0000000700130202 */ /* 0x000fe20000000f00 */
[----:B------:R-:W-:Y:S06]  /*2010*/  BRA `(.L_x_86) ;  /* 0x0000000000147947 */ /* 0x000fec0003800000 */
.L_x_88:
[----:B------:R-:W-:Y:S01]  /*2020*/  LOP3.LUT R19, R13, 0x80000, RZ, 0xfc, !PT ;  /* 0x000800000d137812 */ /* 0x000fe200078efcff */
[----:B------:R-:W-:Y:S01]  /*2030*/  IMAD.MOV.U32 R18, RZ, RZ, R12 ;  /* 0x000000ffff127224 */ /* 0x000fe200078e000c */
[----:B------:R-:W-:Y:S06]  /*2040*/  BRA `(.L_x_86) ;  /* 0x0000000000087947 */ /* 0x000fec0003800000 */
.L_x_87:
[----:B------:R-:W-:Y:S02]  /*2050*/  LOP3.LUT R19, R15, 0x80000, RZ, 0xfc, !PT ;  /* 0x000800000f137812 */ /* 0x000fe400078efcff */
[----:B------:R-:W-:-:S07]  /*2060*/  MOV R18, R14 ;  /* 0x0000000e00127202 */ /* 0x000fce0000000f00 */
.L_x_86:
[----:B------:R-:W-:Y:S05]  /*2070*/  BSYNC.RECONVERGENT B1 ;  /* 0x0000000000017941 */ /* 0x000fea0003800200 */
.L_x_84:
[----:B------:R-:W-:Y:S01]  /*2080*/  HFMA2 R9, -RZ, RZ, 0, 0 ;  /* 0x00000000ff097431 */ /* 0x000fe200000001ff */
[----:B------:R-:W-:-:S04]  /*2090*/  MOV R8, R0 ;  /* 0x0000000000087202 */ /* 0x000fc80000000f00 */
[----:B------:R-:W-:Y:S05]  /*20a0*/  RET.REL.NODEC R8 `(_Z7RGB2LABP9pixel_RGBiiP9pixel_XYZ) ;  /* 0xffffffdc08d47950 */ /* 0x000fea0003c3ffff */
.L_x_89:
        /* <DEDUP_REMOVED lines=13> */
.L_x_94:


//--------------------- .nv.shared.reserved.0     --------------------------
	.section	.nv.shared.reserved.0,"aw",@nobits
	.weak		__nv_reservedSMEM_offset_0_alias
	.size		__nv_reservedSMEM_offset_0_alias, 0, 64
	.other		__nv_reservedSMEM_offset_0_alias,@"STO_CUDA_RESERVED_SHARED STV_DEFAULT"
__nv_reservedSMEM_offset_0_alias:
	.zero		0
	.zero		64


//--------------------- .nv.constant0._Z14update_centresPiP5pointiiii --------------------------
	.section	.nv.constant0._Z14update_centresPiP5pointiiii,"a",@progbits
	.sectionflags	@""
	.align	4
.nv.constant0._Z14update_centresPiP5pointiiii:
	.zero		928


//--------------------- .nv.constant0._Z16label_assignmentPiP9pixel_XYZP5pointiiiiPfi --------------------------
	.section	.nv.constant0._Z16label_assignmentPiP9pixel_XYZP5pointiiiiPfi,"a",@progbits
	.sectionflags	@""
	.align	4
.nv.constant0._Z16label_assignmentPiP9pixel_XYZP5pointiiiiPfi:
	.zero		948


//--------------------- .nv.constant0._Z7RGB2LABP9pixel_RGBiiP9pixel_XYZ --------------------------
	.section	.nv.constant0._Z7RGB2LABP9pixel_RGBiiP9pixel_XYZ,"a",@progbits
	.sectionflags	@""
	.align	4
.nv.constant0._Z7RGB2LABP9pixel_RGBiiP9pixel_XYZ:
	.zero		920


//--------------------- SYMBOLS --------------------------

	.type		.nv.reservedSmem.offset0,@object
	.size		.nv.reservedSmem.offset0,0x4
